// auto-generated by cutlass_sweep.conv — config: {"arch": "sm_100", "cluster_m": 1, "cluster_n": 1, "conv_kind": "dgrad", "dtype": "bf16", "ndim": 2, "tile_k": 64, "tile_m": 64, "tile_n": 64}
#include "cutlass/cutlass.h"
#include "cute/tensor.hpp"
#include "cutlass/kernel_hardware_info.hpp"
#include "cutlass/conv/convolution.h"
#include "cutlass/conv/dispatch_policy.hpp"
#include "cutlass/conv/collective/collective_builder.hpp"
#include "cutlass/conv/kernel/conv_universal.hpp"
#include "cutlass/conv/device/conv_universal_adapter.hpp"
#include "cutlass/epilogue/collective/collective_builder.hpp"

using namespace cute;
using Elem = cutlass::bfloat16_t;
using Acc  = float;
using LayoutAB = cutlass::layout::TensorNHWC;
using LayoutC  = cutlass::layout::TensorNHWC;
constexpr auto ConvOp = cutlass::conv::Operator::kDgrad;
using TileShape    = Shape<_64, _64, Shape<_64>>;
using ClusterShape = Shape<_1, _1, _1>;

using CollectiveEpilogue = typename cutlass::epilogue::collective::CollectiveBuilder<
    cutlass::arch::Sm100, cutlass::arch::OpClassTensorOp,
    TileShape, ClusterShape,
    cutlass::epilogue::collective::EpilogueTileAuto,
    Acc, Acc,
    Elem, LayoutC, 128 / cutlass::sizeof_bits<Elem>::value,
    Elem, LayoutC, 128 / cutlass::sizeof_bits<Elem>::value,
    cutlass::epilogue::collective::EpilogueScheduleAuto
  >::CollectiveOp;

using CollectiveMainloop = typename cutlass::conv::collective::CollectiveBuilder<
    cutlass::arch::Sm100, cutlass::arch::OpClassTensorOp, ConvOp,
    Elem, LayoutAB, 128 / cutlass::sizeof_bits<Elem>::value,
    Elem, LayoutAB, 128 / cutlass::sizeof_bits<Elem>::value,
    Acc,
    TileShape, ClusterShape,
    cutlass::conv::collective::StageCountAutoCarveout<
        static_cast<int>(sizeof(typename CollectiveEpilogue::SharedStorage))>,
    cutlass::conv::collective::KernelScheduleAuto
  >::CollectiveOp;

using ProblemShape = cutlass::conv::ConvProblemShape<
    ConvOp, CollectiveMainloop::DispatchPolicy::NumSpatialDimensions>;
using ConvKernel = cutlass::conv::kernel::ConvUniversal<
    ProblemShape, CollectiveMainloop, CollectiveEpilogue>;
using Conv = cutlass::conv::device::ConvUniversalAdapter<ConvKernel>;

auto* _anchor = &cutlass::device_kernel<ConvKernel>;


// ===== COMPILED SASS (sm_100a) =====

	.target	sm_100a

	.elftype	@"ET_EXEC"


//--------------------- .note.nv.tkinfo           --------------------------
	.section	.note.nv.tkinfo,"",@"SHT_NOTE"
	.sectionflags	@"SHF_NOTE_NV_TKINFO"
	.tkinfo
        /*0018*/ 	.word	0x00000002
        /*0030*/ 	.string	""
        /*0030*/ 	.string	"ptxas"
        /*0030*/ 	.string	"Cuda compilation tools, release 13.0, V13.0.88"
        /*0030*/ 	.string	"Build cuda_13.0.r13.0/compiler.36424714_0"
        /*0030*/ 	.string	"-arch sm_100a -m 64 "



//--------------------- .note.nv.cuinfo           --------------------------
	.section	.note.nv.cuinfo,"",@"SHT_NOTE"
	.sectionflags	@"SHF_NOTE_NV_CUINFO"
        /*0018*/ 	.short	0x0002
        /*001a*/ 	.short	0x0064
        /*001c*/ 	.short	0x0082
	.zero		2


//--------------------- .nv.info                  --------------------------
	.section	.nv.info,"",@"SHT_CUDA_INFO"
	.align	4


	//----- nvinfo : EIATTR_REGCOUNT
	.align		4
        /*0000*/ 	.byte	0x04, 0x2f
        /*0002*/ 	.short	(.L_19 - .L_18)
	.align		4
.L_18:
        /*0004*/ 	.word	index@(_ZN7cutlass13device_kernelINS_4conv6kernel13ConvUniversalINS1_16ConvProblemShapeILNS1_8OperatorE1ELi2EEENS1_10collective14CollectiveConvINS1_47MainloopSm100TmaUmmaWarpSpecializedImplicitGemmILS5_1ELi13ELi2ELi1ELi2EN4cute5tupleIJNSA_1CILi1EEESD_SD_EEEEENSB_IJNSC_ILi64EEESG_NSB_IJSG_EEEEEENS_10bfloat16_tESJ_NSA_8TiledMMAINSA_8MMA_AtomIJNSA_20SM100_MMA_F16BF16_SSISJ_SJ_fLi64ELi64ELNSA_4UMMA5MajorE0ELSO_1ELNSN_7ScaleInE0ELSP_0EEEEEENSA_6LayoutISE_NSB_IJNSC_ILi0EEEST_ST_EEEEENSB_IJNSA_10UnderscoreESW_SW_EEEEENS7_6detail27Sm100ImplicitGemmTileTraitsINSA_20SM90_TMA_LOAD_IM2COLENSA_14ComposedLayoutINSA_7SwizzleILi3ELi4ELi3EEENSA_18smem_ptr_flag_bitsILi16EEENSS_INSB_IJNSC_ILi8EEESG_EEENSB_IJSG_SD_EEEEEEEvEENS10_INSA_13SM90_TMA_LOADENS12_IS14_S16_NSS_INSB_IJSG_S17_EEENSB_IJSD_SG_EEEEEEEvEEEENS_8epilogue10collective18CollectiveEpilogueINS1K_23Sm100TmaWarpSpecializedILi3ELi2ELi16ELb1ELb0EEEJSI_NSB_IJNSS_ISG_SD_EENSS_INSC_ILi32EEESD_EEEEESJ_NSB_IJNSB_IJlllEEESD_ST_EEESJ_S1U_NS1K_6fusion15FusionCallbacksIS1O_NS1V_17LinearCombinationISJ_fSJ_fLNS_15FloatRoundStyleE2EEESI_S1S_JEEENSA_5SM1004TMEM4LOAD26SM100_TMEM_LOAD_16dp256b4xES11_NS12_INS13_ILi2ELi4ELi3EEES16_NSS_INSB_IJS17_S1Q_EEENSB_IJS1Q_SD_EEEEEEENSA_17SM75_U32x4_LDSM_NENSA_21SM90_TMA_STORE_IM2COLES29_NSA_17SM90_U32x4_STSM_NENSA_39AutoVectorizingCopyWithAssumedAlignmentILi128EEEEEEvvEEEEvNT_6ParamsE)
        /*0008*/ 	.word	0x00000060


	//----- nvinfo : EIATTR_FRAME_SIZE
	.align		4
.L_19:
        /*000c*/ 	.byte	0x04, 0x11
        /*000e*/ 	.short	(.L_21 - .L_20)
	.align		4
.L_20:
        /*0010*/ 	.word	index@($__internal_2_$__cuda_sm10x_tcgen05_guardrail_trap_unallocated_columns_being_dealloced)
        /*0014*/ 	.word	0x00000008


	//----- nvinfo : EIATTR_FRAME_SIZE
	.align		4
.L_21:
        /*0018*/ 	.byte	0x04, 0x11
        /*001a*/ 	.short	(.L_23 - .L_22)
	.align		4
.L_22:
        /*001c*/ 	.word	index@($__internal_1_$__cuda_sm10x_tcgen05_guardrail_trap_phase_invalid_during_alloc)
        /*0020*/ 	.word	0x00000008


	//----- nvinfo : EIATTR_FRAME_SIZE
	.align		4
.L_23:
        /*0024*/ 	.byte	0x04, 0x11
        /*0026*/ 	.short	(.L_25 - .L_24)
	.align		4
.L_24:
        /*0028*/ 	.word	index@($__internal_0_$__cuda_sm10x_tcgen05_guardrail_trap_col_being_dealloced_not_returned_by_alloc)
        /*002c*/ 	.word	0x00000008


	//----- nvinfo : EIATTR_FRAME_SIZE
	.align		4
.L_25:
        /*0030*/ 	.byte	0x04, 0x11
        /*0032*/ 	.short	(.L_27 - .L_26)
	.align		4
.L_26:
        /*0034*/ 	.word	index@(_ZN7cutlass13device_kernelINS_4conv6kernel13ConvUniversalINS1_16ConvProblemShapeILNS1_8OperatorE1ELi2EEENS1_10collective14CollectiveConvINS1_47MainloopSm100TmaUmmaWarpSpecializedImplicitGemmILS5_1ELi13ELi2ELi1ELi2EN4cute5tupleIJNSA_1CILi1EEESD_SD_EEEEENSB_IJNSC_ILi64EEESG_NSB_IJSG_EEEEEENS_10bfloat16_tESJ_NSA_8TiledMMAINSA_8MMA_AtomIJNSA_20SM100_MMA_F16BF16_SSISJ_SJ_fLi64ELi64ELNSA_4UMMA5MajorE0ELSO_1ELNSN_7ScaleInE0ELSP_0EEEEEENSA_6LayoutISE_NSB_IJNSC_ILi0EEEST_ST_EEEEENSB_IJNSA_10UnderscoreESW_SW_EEEEENS7_6detail27Sm100ImplicitGemmTileTraitsINSA_20SM90_TMA_LOAD_IM2COLENSA_14ComposedLayoutINSA_7SwizzleILi3ELi4ELi3EEENSA_18smem_ptr_flag_bitsILi16EEENSS_INSB_IJNSC_ILi8EEESG_EEENSB_IJSG_SD_EEEEEEEvEENS10_INSA_13SM90_TMA_LOADENS12_IS14_S16_NSS_INSB_IJSG_S17_EEENSB_IJSD_SG_EEEEEEEvEEEENS_8epilogue10collective18CollectiveEpilogueINS1K_23Sm100TmaWarpSpecializedILi3ELi2ELi16ELb1ELb0EEEJSI_NSB_IJNSS_ISG_SD_EENSS_INSC_ILi32EEESD_EEEEESJ_NSB_IJNSB_IJlllEEESD_ST_EEESJ_S1U_NS1K_6fusion15FusionCallbacksIS1O_NS1V_17LinearCombinationISJ_fSJ_fLNS_15FloatRoundStyleE2EEESI_S1S_JEEENSA_5SM1004TMEM4LOAD26SM100_TMEM_LOAD_16dp256b4xES11_NS12_INS13_ILi2ELi4ELi3EEES16_NSS_INSB_IJS17_S1Q_EEENSB_IJS1Q_SD_EEEEEEENSA_17SM75_U32x4_LDSM_NENSA_21SM90_TMA_STORE_IM2COLES29_NSA_17SM90_U32x4_STSM_NENSA_39AutoVectorizingCopyWithAssumedAlignmentILi128EEEEEEvvEEEEvNT_6ParamsE)
        /*0038*/ 	.word	0x00000008


	//----- nvinfo : EIATTR_MIN_STACK_SIZE
	.align		4
.L_27:
        /*003c*/ 	.byte	0x04, 0x12
        /*003e*/ 	.short	(.L_29 - .L_28)
	.align		4
.L_28:
        /*0040*/ 	.word	index@(_ZN7cutlass13device_kernelINS_4conv6kernel13ConvUniversalINS1_16ConvProblemShapeILNS1_8OperatorE1ELi2EEENS1_10collective14CollectiveConvINS1_47MainloopSm100TmaUmmaWarpSpecializedImplicitGemmILS5_1ELi13ELi2ELi1ELi2EN4cute5tupleIJNSA_1CILi1EEESD_SD_EEEEENSB_IJNSC_ILi64EEESG_NSB_IJSG_EEEEEENS_10bfloat16_tESJ_NSA_8TiledMMAINSA_8MMA_AtomIJNSA_20SM100_MMA_F16BF16_SSISJ_SJ_fLi64ELi64ELNSA_4UMMA5MajorE0ELSO_1ELNSN_7ScaleInE0ELSP_0EEEEEENSA_6LayoutISE_NSB_IJNSC_ILi0EEEST_ST_EEEEENSB_IJNSA_10UnderscoreESW_SW_EEEEENS7_6detail27Sm100ImplicitGemmTileTraitsINSA_20SM90_TMA_LOAD_IM2COLENSA_14ComposedLayoutINSA_7SwizzleILi3ELi4ELi3EEENSA_18smem_ptr_flag_bitsILi16EEENSS_INSB_IJNSC_ILi8EEESG_EEENSB_IJSG_SD_EEEEEEEvEENS10_INSA_13SM90_TMA_LOADENS12_IS14_S16_NSS_INSB_IJSG_S17_EEENSB_IJSD_SG_EEEEEEEvEEEENS_8epilogue10collective18CollectiveEpilogueINS1K_23Sm100TmaWarpSpecializedILi3ELi2ELi16ELb1ELb0EEEJSI_NSB_IJNSS_ISG_SD_EENSS_INSC_ILi32EEESD_EEEEESJ_NSB_IJNSB_IJlllEEESD_ST_EEESJ_S1U_NS1K_6fusion15FusionCallbacksIS1O_NS1V_17LinearCombinationISJ_fSJ_fLNS_15FloatRoundStyleE2EEESI_S1S_JEEENSA_5SM1004TMEM4LOAD26SM100_TMEM_LOAD_16dp256b4xES11_NS12_INS13_ILi2ELi4ELi3EEES16_NSS_INSB_IJS17_S1Q_EEENSB_IJS1Q_SD_EEEEEEENSA_17SM75_U32x4_LDSM_NENSA_21SM90_TMA_STORE_IM2COLES29_NSA_17SM90_U32x4_STSM_NENSA_39AutoVectorizingCopyWithAssumedAlignmentILi128EEEEEEvvEEEEvNT_6ParamsE)
        /*0044*/ 	.word	0x00000008
.L_29:


//--------------------- .nv.compat                --------------------------
	.section	.nv.compat,"",@"SHT_CUDA_COMPAT_INFO"
	.align	4
        /*0000*/ 	.byte	0x02, 0x09, 0x01, 0x00, 0x02, 0x02, 0x02, 0x00, 0x02, 0x05, 0x05, 0x00, 0x03, 0x07, 0x01, 0x01
        /*0010*/ 	.byte	0x02, 0x03, 0x01, 0x00, 0x02, 0x06, 0x01, 0x00, 0x04, 0x0b, 0x08, 0x00, 0x09, 0x00, 0x00, 0x00
        /*0020*/ 	.byte	0x00, 0x00, 0x00, 0x00


//--------------------- .nv.info._ZN7cutlass13device_kernelINS_4conv6kernel13ConvUniversalINS1_16ConvProblemShapeILNS1_8OperatorE1ELi2EEENS1_10collective14CollectiveConvINS1_47MainloopSm100TmaUmmaWarpSpecializedImplicitGemmILS5_1ELi13ELi2ELi1ELi2EN4cute5tupleIJNSA_1CILi1EEESD_SD_EEEEENSB_IJNSC_ILi64EEESG_NSB_IJSG_EEEEEENS_10bfloat16_tESJ_NSA_8TiledMMAINSA_8MMA_AtomIJNSA_20SM100_MMA_F16BF16_SSISJ_SJ_fLi64ELi64ELNSA_4UMMA5MajorE0ELSO_1ELNSN_7ScaleInE0ELSP_0EEEEEENSA_6LayoutISE_NSB_IJNSC_ILi0EEEST_ST_EEEEENSB_IJNSA_10UnderscoreESW_SW_EEEEENS7_6detail27Sm100ImplicitGemmTileTraitsINSA_20SM90_TMA_LOAD_IM2COLENSA_14ComposedLayoutINSA_7SwizzleILi3ELi4ELi3EEENSA_18smem_ptr_flag_bitsILi16EEENSS_INSB_IJNSC_ILi8EEESG_EEENSB_IJSG_SD_EEEEEEEvEENS10_INSA_13SM90_TMA_LOADENS12_IS14_S16_NSS_INSB_IJSG_S17_EEENSB_IJSD_SG_EEEEEEEvEEEENS_8epilogue10collective18CollectiveEpilogueINS1K_23Sm100TmaWarpSpecializedILi3ELi2ELi16ELb1ELb0EEEJSI_NSB_IJNSS_ISG_SD_EENSS_INSC_ILi32EEESD_EEEEESJ_NSB_IJNSB_IJlllEEESD_ST_EEESJ_S1U_NS1K_6fusion15FusionCallbacksIS1O_NS1V_17LinearCombinationISJ_fSJ_fLNS_15FloatRoundStyleE2EEESI_S1S_JEEENSA_5SM1004TMEM4LOAD26SM100_TMEM_LOAD_16dp256b4xES11_NS12_INS13_ILi2ELi4ELi3EEES16_NSS_INSB_IJS17_S1Q_EEENSB_IJS1Q_SD_EEEEEEENSA_17SM75_U32x4_LDSM_NENSA_21SM90_TMA_STORE_IM2COLES29_NSA_17SM90_U32x4_STSM_NENSA_39AutoVectorizingCopyWithAssumedAlignmentILi128EEEEEEvvEEEEvNT_6ParamsE --------------------------
	.section	.nv.info._ZN7cutlass13device_kernelINS_4conv6kernel13ConvUniversalINS1_16ConvProblemShapeILNS1_8OperatorE1ELi2EEENS1_10collective14CollectiveConvINS1_47MainloopSm100TmaUmmaWarpSpecializedImplicitGemmILS5_1ELi13ELi2ELi1ELi2EN4cute5tupleIJNSA_1CILi1EEESD_SD_EEEEENSB_IJNSC_ILi64EEESG_NSB_IJSG_EEEEEENS_10bfloat16_tESJ_NSA_8TiledMMAINSA_8MMA_AtomIJNSA_20SM100_MMA_F16BF16_SSISJ_SJ_fLi64ELi64ELNSA_4UMMA5MajorE0ELSO_1ELNSN_7ScaleInE0ELSP_0EEEEEENSA_6LayoutISE_NSB_IJNSC_ILi0EEEST_ST_EEEEENSB_IJNSA_10UnderscoreESW_SW_EEEEENS7_6detail27Sm100ImplicitGemmTileTraitsINSA_20SM90_TMA_LOAD_IM2COLENSA_14ComposedLayoutINSA_7SwizzleILi3ELi4ELi3EEENSA_18smem_ptr_flag_bitsILi16EEENSS_INSB_IJNSC_ILi8EEESG_EEENSB_IJSG_SD_EEEEEEEvEENS10_INSA_13SM90_TMA_LOADENS12_IS14_S16_NSS_INSB_IJSG_S17_EEENSB_IJSD_SG_EEEEEEEvEEEENS_8epilogue10collective18CollectiveEpilogueINS1K_23Sm100TmaWarpSpecializedILi3ELi2ELi16ELb1ELb0EEEJSI_NSB_IJNSS_ISG_SD_EENSS_INSC_ILi32EEESD_EEEEESJ_NSB_IJNSB_IJlllEEESD_ST_EEESJ_S1U_NS1K_6fusion15FusionCallbacksIS1O_NS1V_17LinearCombinationISJ_fSJ_fLNS_15FloatRoundStyleE2EEESI_S1S_JEEENSA_5SM1004TMEM4LOAD26SM100_TMEM_LOAD_16dp256b4xES11_NS12_INS13_ILi2ELi4ELi3EEES16_NSS_INSB_IJS17_S1Q_EEENSB_IJS1Q_SD_EEEEEEENSA_17SM75_U32x4_LDSM_NENSA_21SM90_TMA_STORE_IM2COLES29_NSA_17SM90_U32x4_STSM_NENSA_39AutoVectorizingCopyWithAssumedAlignmentILi128EEEEEEvvEEEEvNT_6ParamsE,"",@"SHT_CUDA_INFO"
	.sectionflags	@""
	.align	4


	//----- nvinfo : EIATTR_CUDA_API_VERSION
	.align		4
        /*0000*/ 	.byte	0x04, 0x37
        /*0002*/ 	.short	(.L_31 - .L_30)
.L_30:
        /*0004*/ 	.word	0x00000082


	//----- nvinfo : EIATTR_KPARAM_INFO
	.align		4
.L_31:
        /*0008*/ 	.byte	0x04, 0x17
        /*000a*/ 	.short	(.L_33 - .L_32)
.L_32:
        /*000c*/ 	.word	0x00000000
        /*0010*/ 	.short	0x0000
        /*0012*/ 	.short	0x0000
        /*0014*/ 	.byte	0x00, 0xf0, 0x01, 0x20


	//----- nvinfo : EIATTR_AT_ENTRY_FRAGMENTS
	.align		4
.L_33:
        /*0018*/ 	.byte	0x04, 0x4f
        /*001a*/ 	.short	(.L_35 - .L_34)


	//   ....[0]....
.L_34:
        /*001c*/ 	.word	0x00000006


	//----- nvinfo : EIATTR_RESERVED_SMEM_USED
	.align		4
.L_35:
        /*0020*/ 	.byte	0x01, 0x41
	.zero		2


	//----- nvinfo : EIATTR_SPARSE_MMA_MASK
	.align		4
        /*0024*/ 	.byte	0x03, 0x50
        /*0026*/ 	.short	0x0000


	//----- nvinfo : EIATTR_TCGEN05_1CTA_USED
	.align		4
        /*0028*/ 	.byte	0x01, 0x51
	.zero		2


	//----- nvinfo : EIATTR_MAXREG_COUNT
	.align		4
        /*002c*/ 	.byte	0x03, 0x1b
        /*002e*/ 	.short	0x00ff


	//----- nvinfo : EIATTR_NUM_BARRIERS
	.align		4
        /*0030*/ 	.byte	0x02, 0x4c
        /*0032*/ 	.byte	0x07
	.zero		1


	//----- nvinfo : EIATTR_EXTERNS
	.align		4
        /*0034*/ 	.byte	0x04, 0x0f
        /*0036*/ 	.short	(.L_37 - .L_36)


	//   ....[0]....
	.align		4
.L_36:
        /*0038*/ 	.word	index@(__assertfail)


	//----- nvinfo : EIATTR_MERCURY_ISA_VERSION
	.align		4
.L_37:
        /*003c*/ 	.byte	0x03, 0x5f
        /*003e*/ 	.short	0x0101


	//----- nvinfo : EIATTR_INT_WARP_WIDE_INSTR_OFFSETS
	.align		4
        /*0040*/ 	.byte	0x04, 0x31
        /*0042*/ 	.short	(.L_39 - .L_38)


	//   ....[0]....
.L_38:
        /*0044*/ 	.word	0x00003f70


	//   ....[1]....
        /*0048*/ 	.word	0x00003f90


	//   ....[2]....
        /*004c*/ 	.word	0x00003fc0


	//   ....[3]....
        /*0050*/ 	.word	0x00004a20


	//   ....[4]....
        /*0054*/ 	.word	0x00004a90


	//   ....[5]....
        /*0058*/ 	.word	0x00004cd0


	//   ....[6]....
        /*005c*/ 	.word	0x00004d00


	//----- nvinfo : EIATTR_COOP_GROUP_MASK_REGIDS
	.align		4
.L_39:
        /*0060*/ 	.byte	0x04, 0x29
        /*0062*/ 	.short	(.L_41 - .L_40)


	//   ....[0]....
.L_40:
        /*0064*/ 	.word	0xffffffff


	//   ....[1]....
        /*0068*/ 	.word	0xffffffff


	//   ....[2]....
        /*006c*/ 	.word	0xffffffff


	//   ....[3]....
        /*0070*/ 	.word	0xffffffff


	//   ....[4]....
        /*0074*/ 	.word	0xffffffff


	//   ....[5]....
        /*0078*/ 	.word	0xffffffff


	//   ....[6]....
        /*007c*/ 	.word	0xffffffff


	//   ....[7]....
        /*0080*/ 	.word	0xffffffff


	//   ....[8]....
        /*0084*/ 	.word	0xffffffff


	//   ....[9]....
        /*0088*/ 	.word	0xffffffff


	//   ....[10]....
        /*008c*/ 	.word	0xffffffff


	//   ....[11]....
        /*0090*/ 	.word	0xffffffff


	//----- nvinfo : EIATTR_COOP_GROUP_INSTR_OFFSETS
	.align		4
.L_41:
        /*0094*/ 	.byte	0x04, 0x28
        /*0096*/ 	.short	(.L_43 - .L_42)


	//   ....[0]....
.L_42:
        /*0098*/ 	.word	0x000000a0


	//   ....[1]....
        /*009c*/ 	.word	0x00000510


	//   ....[2]....
        /*00a0*/ 	.word	0x000007d0


	//   ....[3]....
        /*00a4*/ 	.word	0x00000950


	//   ....[4]....
        /*00a8*/ 	.word	0x00000a50


	//   ....[5]....
        /*00ac*/ 	.word	0x00000ba0


	//   ....[6]....
        /*00b0*/ 	.word	0x00002220


	//   ....[7]....
        /*00b4*/ 	.word	0x000032f0


	//   ....[8]....
        /*00b8*/ 	.word	0x00003500


	//   ....[9]....
        /*00bc*/ 	.word	0x00003530


	//   ....[10]....
        /*00c0*/ 	.word	0x00003e50


	//   ....[11]....
        /*00c4*/ 	.word	0x00004090


	//----- nvinfo : EIATTR_VRC_CTA_INIT_COUNT
	.align		4
.L_43:
        /*00c8*/ 	.byte	0x02, 0x4a
        /*00ca*/ 	.byte	0x80
	.zero		1


	//----- nvinfo : EIATTR_SYSCALL_OFFSETS
	.align		4
        /*00cc*/ 	.byte	0x04, 0x46
        /*00ce*/ 	.short	(.L_45 - .L_44)


	//   ....[0]....
.L_44:
        /*00d0*/ 	.word	0x000059e0


	//   ....[1]....
        /*00d4*/ 	.word	0x00005ad0


	//   ....[2]....
        /*00d8*/ 	.word	0x000062b0


	//   ....[3]....
        /*00dc*/ 	.word	0x00006c20


	//----- nvinfo : EIATTR_MBARRIER_INSTR_OFFSETS
	.align		4
.L_45:
        /*00e0*/ 	.byte	0x04, 0x39
        /*00e2*/ 	.short	(.L_47 - .L_46)


	//   ....[0]....
.L_46:
        /*00e4*/ 	.word	0x00000610
        /*00e8*/ 	.word	0x000000ff
        /*00ec*/ 	.word	0x00000000
        /*00f0*/ 	.short	0x0100
        /*00f2*/ 	.byte	0x05
	.zero		1


	//   ....[1]....
        /*00f4*/ 	.word	0x00000620
        /*00f8*/ 	.word	0x000000ff
        /*00fc*/ 	.word	0x00000068
        /*0100*/ 	.short	0x0100
        /*0102*/ 	.byte	0x05
	.zero		1


	//   ....[2]....
        /*0104*/ 	.word	0x00000630
        /*0108*/ 	.word	0x000000ff
        /*010c*/ 	.word	0x00000008
        /*0110*/ 	.short	0x0100
        /*0112*/ 	.byte	0x05
	.zero		1


	//   ....[3]....
        /*0114*/ 	.word	0x00000640
        /*0118*/ 	.word	0x000000ff
        /*011c*/ 	.word	0x00000070
        /*0120*/ 	.short	0x0100
        /*0122*/ 	.byte	0x05
	.zero		1


	//   ....[4]....
        /*0124*/ 	.word	0x00000650
        /*0128*/ 	.word	0x000000ff
        /*012c*/ 	.word	0x00000010
        /*0130*/ 	.short	0x0100
        /*0132*/ 	.byte	0x05
	.zero		1


	//   ....[5]....
        /*0134*/ 	.word	0x00000660
        /*0138*/ 	.word	0x000000ff
        /*013c*/ 	.word	0x00000078
        /*0140*/ 	.short	0x0100
        /*0142*/ 	.byte	0x05
	.zero		1


	//   ....[6]....
        /*0144*/ 	.word	0x00000670
        /*0148*/ 	.word	0x000000ff
        /*014c*/ 	.word	0x00000018
        /*0150*/ 	.short	0x0100
        /*0152*/ 	.byte	0x05
	.zero		1


	//   ....[7]....
        /*0154*/ 	.word	0x00000680
        /*0158*/ 	.word	0x000000ff
        /*015c*/ 	.word	0x00000080
        /*0160*/ 	.short	0x0100
        /*0162*/ 	.byte	0x05
	.zero		1


	//   ....[8]....
        /*0164*/ 	.word	0x00000690
        /*0168*/ 	.word	0x000000ff
        /*016c*/ 	.word	0x00000020
        /*0170*/ 	.short	0x0100
        /*0172*/ 	.byte	0x05
	.zero		1


	//   ....[9]....
        /*0174*/ 	.word	0x000006a0
        /*0178*/ 	.word	0x000000ff
        /*017c*/ 	.word	0x00000088
        /*0180*/ 	.short	0x0100
        /*0182*/ 	.byte	0x05
	.zero		1


	//   ....[10]....
        /*0184*/ 	.word	0x000006b0
        /*0188*/ 	.word	0x000000ff
        /*018c*/ 	.word	0x00000028
        /*0190*/ 	.short	0x0100
        /*0192*/ 	.byte	0x05
	.zero		1


	//   ....[11]....
        /*0194*/ 	.word	0x000006c0
        /*0198*/ 	.word	0x000000ff
        /*019c*/ 	.word	0x00000090
        /*01a0*/ 	.short	0x0100
        /*01a2*/ 	.byte	0x05
	.zero		1


	//   ....[12]....
        /*01a4*/ 	.word	0x000006d0
        /*01a8*/ 	.word	0x000000ff
        /*01ac*/ 	.word	0x00000030
        /*01b0*/ 	.short	0x0100
        /*01b2*/ 	.byte	0x05
	.zero		1


	//   ....[13]....
        /*01b4*/ 	.word	0x000006e0
        /*01b8*/ 	.word	0x000000ff
        /*01bc*/ 	.word	0x00000098
        /*01c0*/ 	.short	0x0100
        /*01c2*/ 	.byte	0x05
	.zero		1


	//   ....[14]....
        /*01c4*/ 	.word	0x000006f0
        /*01c8*/ 	.word	0x000000ff
        /*01cc*/ 	.word	0x00000038
        /*01d0*/ 	.short	0x0100
        /*01d2*/ 	.byte	0x05
	.zero		1


	//   ....[15]....
        /*01d4*/ 	.word	0x00000700
        /*01d8*/ 	.word	0x000000ff
        /*01dc*/ 	.word	0x000000a0
        /*01e0*/ 	.short	0x0100
        /*01e2*/ 	.byte	0x05
	.zero		1


	//   ....[16]....
        /*01e4*/ 	.word	0x00000710
        /*01e8*/ 	.word	0x000000ff
        /*01ec*/ 	.word	0x00000040
        /*01f0*/ 	.short	0x0100
        /*01f2*/ 	.byte	0x05
	.zero		1


	//   ....[17]....
        /*01f4*/ 	.word	0x00000720
        /*01f8*/ 	.word	0x000000ff
        /*01fc*/ 	.word	0x000000a8
        /*0200*/ 	.short	0x0100
        /*0202*/ 	.byte	0x05
	.zero		1


	//   ....[18]....
        /*0204*/ 	.word	0x00000730
        /*0208*/ 	.word	0x000000ff
        /*020c*/ 	.word	0x00000048
        /*0210*/ 	.short	0x0100
        /*0212*/ 	.byte	0x05
	.zero		1


	//   ....[19]....
        /*0214*/ 	.word	0x00000740
        /*0218*/ 	.word	0x000000ff
        /*021c*/ 	.word	0x000000b0
        /*0220*/ 	.short	0x0100
        /*0222*/ 	.byte	0x05
	.zero		1


	//   ....[20]....
        /*0224*/ 	.word	0x00000750
        /*0228*/ 	.word	0x000000ff
        /*022c*/ 	.word	0x00000050
        /*0230*/ 	.short	0x0100
        /*0232*/ 	.byte	0x05
	.zero		1


	//   ....[21]....
        /*0234*/ 	.word	0x00000760
        /*0238*/ 	.word	0x000000ff
        /*023c*/ 	.word	0x000000b8
        /*0240*/ 	.short	0x0100
        /*0242*/ 	.byte	0x05
	.zero		1


	//   ....[22]....
        /*0244*/ 	.word	0x00000770
        /*0248*/ 	.word	0x000000ff
        /*024c*/ 	.word	0x00000058
        /*0250*/ 	.short	0x0100
        /*0252*/ 	.byte	0x05
	.zero		1


	//   ....[23]....
        /*0254*/ 	.word	0x00000780
        /*0258*/ 	.word	0x000000ff
        /*025c*/ 	.word	0x000000c0
        /*0260*/ 	.short	0x0100
        /*0262*/ 	.byte	0x05
	.zero		1


	//   ....[24]....
        /*0264*/ 	.word	0x00000790
        /*0268*/ 	.word	0x000000ff
        /*026c*/ 	.word	0x00000060
        /*0270*/ 	.short	0x0100
        /*0272*/ 	.byte	0x05
	.zero		1


	//   ....[25]....
        /*0274*/ 	.word	0x000007a0
        /*0278*/ 	.word	0x000000ff
        /*027c*/ 	.word	0x000000c8
        /*0280*/ 	.short	0x0100
        /*0282*/ 	.byte	0x05
	.zero		1


	//   ....[26]....
        /*0284*/ 	.word	0x000008e0
        /*0288*/ 	.word	0x000000ff
        /*028c*/ 	.word	0x000000d0
        /*0290*/ 	.short	0x0100
        /*0292*/ 	.byte	0x07
	.zero		1


	//   ....[27]....
        /*0294*/ 	.word	0x000008f0
        /*0298*/ 	.word	0x000000ff
        /*029c*/ 	.word	0x000000e8
        /*02a0*/ 	.short	0x0100
        /*02a2*/ 	.byte	0x07
	.zero		1


	//   ....[28]....
        /*02a4*/ 	.word	0x00000900
        /*02a8*/ 	.word	0x000000ff
        /*02ac*/ 	.word	0x000000d8
        /*02b0*/ 	.short	0x0100
        /*02b2*/ 	.byte	0x07
	.zero		1


	//   ....[29]....
        /*02b4*/ 	.word	0x00000910
        /*02b8*/ 	.word	0x000000ff
        /*02bc*/ 	.word	0x000000f0
        /*02c0*/ 	.short	0x0100
        /*02c2*/ 	.byte	0x07
	.zero		1


	//   ....[30]....
        /*02c4*/ 	.word	0x00000920
        /*02c8*/ 	.word	0x000000ff
        /*02cc*/ 	.word	0x000000e0
        /*02d0*/ 	.short	0x0100
        /*02d2*/ 	.byte	0x07
	.zero		1


	//   ....[31]....
        /*02d4*/ 	.word	0x00000930
        /*02d8*/ 	.word	0x000000ff
        /*02dc*/ 	.word	0x000000f8
        /*02e0*/ 	.short	0x0100
        /*02e2*/ 	.byte	0x07
	.zero		1


	//   ....[32]....
        /*02e4*/ 	.word	0x00000a20
        /*02e8*/ 	.word	0x000000ff
        /*02ec*/ 	.word	0x00000100
        /*02f0*/ 	.short	0x0100
        /*02f2*/ 	.byte	0x05
	.zero		1


	//   ....[33]....
        /*02f4*/ 	.word	0x00000a30
        /*02f8*/ 	.word	0x000000ff
        /*02fc*/ 	.word	0x00000108
        /*0300*/ 	.short	0x0100
        /*0302*/ 	.byte	0x05
	.zero		1


	//   ....[34]....
        /*0304*/ 	.word	0x00000b70
        /*0308*/ 	.word	0x000000ff
        /*030c*/ 	.word	0x00000110
        /*0310*/ 	.short	0x0100
        /*0312*/ 	.byte	0x05
	.zero		1


	//   ....[35]....
        /*0314*/ 	.word	0x00000b80
        /*0318*/ 	.word	0x000000ff
        /*031c*/ 	.word	0x00000118
        /*0320*/ 	.short	0x0100
        /*0322*/ 	.byte	0x05
	.zero		1


	//   ....[36]....
        /*0324*/ 	.word	0x00000cb0
        /*0328*/ 	.word	0x000000ff
        /*032c*/ 	.word	0x00000120
        /*0330*/ 	.short	0x0100
        /*0332*/ 	.byte	0x07
	.zero		1


	//   ....[37]....
        /*0334*/ 	.word	0x00000cc0
        /*0338*/ 	.word	0x000000ff
        /*033c*/ 	.word	0x00000130
        /*0340*/ 	.short	0x0100
        /*0342*/ 	.byte	0x07
	.zero		1


	//   ....[38]....
        /*0344*/ 	.word	0x00000cd0
        /*0348*/ 	.word	0x000000ff
        /*034c*/ 	.word	0x00000128
        /*0350*/ 	.short	0x0100
        /*0352*/ 	.byte	0x07
	.zero		1


	//   ....[39]....
        /*0354*/ 	.word	0x00000ce0
        /*0358*/ 	.word	0x000000ff
        /*035c*/ 	.word	0x00000138
        /*0360*/ 	.short	0x0100
        /*0362*/ 	.byte	0x07
	.zero		1


	//   ....[40]....
        /*0364*/ 	.word	0x00001620
        /*0368*/ 	.word	0x000000ff
        /*036c*/ 	.word	0x00000068
        /*0370*/ 	.short	0x010a
        /*0372*/ 	.byte	0x04
	.zero		1


	//   ....[41]....
        /*0374*/ 	.word	0x000018e0
        /*0378*/ 	.word	0x000000ff
        /*037c*/ 	.word	0x00000068
        /*0380*/ 	.short	0x010a
        /*0382*/ 	.byte	0x09
	.zero		1


	//   ....[42]....
        /*0384*/ 	.word	0x00001a50
        /*0388*/ 	.word	0x000000ff
        /*038c*/ 	.word	0x00000068
        /*0390*/ 	.short	0x010a
        /*0392*/ 	.byte	0x08
	.zero		1


	//   ....[43]....
        /*0394*/ 	.word	0x00001c00
        /*0398*/ 	.word	0x000000ff
        /*039c*/ 	.word	0x00000108
        /*03a0*/ 	.short	0x0101
        /*03a2*/ 	.byte	0x16
	.zero		1


	//   ....[44]....
        /*03a4*/ 	.word	0x00001c30
        /*03a8*/ 	.word	0x000000ff
        /*03ac*/ 	.word	0x00000068
        /*03b0*/ 	.short	0x010a
        /*03b2*/ 	.byte	0x04
	.zero		1


	//   ....[45]....
        /*03b4*/ 	.word	0x00001ed0
        /*03b8*/ 	.word	0x000000ff
        /*03bc*/ 	.word	0x00000068
        /*03c0*/ 	.short	0x010a
        /*03c2*/ 	.byte	0x11
	.zero		1


	//   ....[46]....
        /*03c4*/ 	.word	0x00002040
        /*03c8*/ 	.word	0x000000ff
        /*03cc*/ 	.word	0x00000068
        /*03d0*/ 	.short	0x010a
        /*03d2*/ 	.byte	0x08
	.zero		1


	//   ....[47]....
        /*03d4*/ 	.word	0x00002230
        /*03d8*/ 	.word	0x000000ff
        /*03dc*/ 	.word	0x00000110
        /*03e0*/ 	.short	0x010a
        /*03e2*/ 	.byte	0x16
	.zero		1


	//   ....[48]....
        /*03e4*/ 	.word	0x000022f0
        /*03e8*/ 	.word	0x000000ff
        /*03ec*/ 	.word	0x00000000
        /*03f0*/ 	.short	0x0101
        /*03f2*/ 	.byte	0x04
	.zero		1


	//   ....[49]....
        /*03f4*/ 	.word	0x000027f0
        /*03f8*/ 	.word	0x000000ff
        /*03fc*/ 	.word	0x00000000
        /*0400*/ 	.short	0x010a
        /*0402*/ 	.byte	0x04
	.zero		1


	//   ....[50]....
        /*0404*/ 	.word	0x00002890
        /*0408*/ 	.word	0x000000ff
        /*040c*/ 	.word	0x00000000
        /*0410*/ 	.short	0x010a
        /*0412*/ 	.byte	0x04
	.zero		1


	//   ....[51]....
        /*0414*/ 	.word	0x00002930
        /*0418*/ 	.word	0x000000ff
        /*041c*/ 	.word	0x00000000
        /*0420*/ 	.short	0x010a
        /*0422*/ 	.byte	0x04
	.zero		1


	//   ....[52]....
        /*0424*/ 	.word	0x000029d0
        /*0428*/ 	.word	0x000000ff
        /*042c*/ 	.word	0x00000000
        /*0430*/ 	.short	0x010a
        /*0432*/ 	.byte	0x04
	.zero		1


	//   ....[53]....
        /*0434*/ 	.word	0x00002a70
        /*0438*/ 	.word	0x000000ff
        /*043c*/ 	.word	0x00000000
        /*0440*/ 	.short	0x010a
        /*0442*/ 	.byte	0x04
	.zero		1


	//   ....[54]....
        /*0444*/ 	.word	0x00002b10
        /*0448*/ 	.word	0x000000ff
        /*044c*/ 	.word	0x00000000
        /*0450*/ 	.short	0x010a
        /*0452*/ 	.byte	0x04
	.zero		1


	//   ....[55]....
        /*0454*/ 	.word	0x00002bb0
        /*0458*/ 	.word	0x000000ff
        /*045c*/ 	.word	0x00000000
        /*0460*/ 	.short	0x010a
        /*0462*/ 	.byte	0x04
	.zero		1


	//   ....[56]....
        /*0464*/ 	.word	0x00002c50
        /*0468*/ 	.word	0x000000ff
        /*046c*/ 	.word	0x00000000
        /*0470*/ 	.short	0x010a
        /*0472*/ 	.byte	0x04
	.zero		1


	//   ....[57]....
        /*0474*/ 	.word	0x00002cf0
        /*0478*/ 	.word	0x000000ff
        /*047c*/ 	.word	0x00000000
        /*0480*/ 	.short	0x010a
        /*0482*/ 	.byte	0x04
	.zero		1


	//   ....[58]....
        /*0484*/ 	.word	0x00002d90
        /*0488*/ 	.word	0x000000ff
        /*048c*/ 	.word	0x00000000
        /*0490*/ 	.short	0x010a
        /*0492*/ 	.byte	0x04
	.zero		1


	//   ....[59]....
        /*0494*/ 	.word	0x00002e30
        /*0498*/ 	.word	0x000000ff
        /*049c*/ 	.word	0x00000000
        /*04a0*/ 	.short	0x010a
        /*04a2*/ 	.byte	0x04
	.zero		1


	//   ....[60]....
        /*04a4*/ 	.word	0x00002ed0
        /*04a8*/ 	.word	0x000000ff
        /*04ac*/ 	.word	0x00000000
        /*04b0*/ 	.short	0x010a
        /*04b2*/ 	.byte	0x04
	.zero		1


	//   ....[61]....
        /*04b4*/ 	.word	0x00002f80
        /*04b8*/ 	.word	0x00000000
        /*04bc*/ 	.word	0x00000000
        /*04c0*/ 	.short	0x010a
        /*04c2*/ 	.byte	0xff
	.zero		1


	//   ....[62]....
        /*04c4*/ 	.word	0x000030b0
        /*04c8*/ 	.word	0x000000ff
        /*04cc*/ 	.word	0x00000118
        /*04d0*/ 	.short	0x010a
        /*04d2*/ 	.byte	0x2d
	.zero		1


	//   ....[63]....
        /*04d4*/ 	.word	0x00003150
        /*04d8*/ 	.word	0x000000ff
        /*04dc*/ 	.word	0x00000110
        /*04e0*/ 	.short	0x010a
        /*04e2*/ 	.byte	0x2d
	.zero		1


	//   ....[64]....
        /*04e4*/ 	.word	0x000031f0
        /*04e8*/ 	.word	0x000000ff
        /*04ec*/ 	.word	0x00000000
        /*04f0*/ 	.short	0x0101
        /*04f2*/ 	.byte	0x06
	.zero		1


	//   ....[65]....
        /*04f4*/ 	.word	0x00003230
        /*04f8*/ 	.word	0x000000ff
        /*04fc*/ 	.word	0x00000118
        /*0500*/ 	.short	0x0106
        /*0502*/ 	.byte	0x2d
	.zero		1


	//   ....[66]....
        /*0504*/ 	.word	0x00003270
        /*0508*/ 	.word	0x00000000
        /*050c*/ 	.word	0x00000118
        /*0510*/ 	.short	0x010a
        /*0512*/ 	.byte	0xff
	.zero		1


	//   ....[67]....
        /*0514*/ 	.word	0x000037b0
        /*0518*/ 	.word	0x000000ff
        /*051c*/ 	.word	0x00000110
        /*0520*/ 	.short	0x010a
        /*0522*/ 	.byte	0x06
	.zero		1


	//   ....[68]....
        /*0524*/ 	.word	0x00003860
        /*0528*/ 	.word	0x000000ff
        /*052c*/ 	.word	0x00000000
        /*0530*/ 	.short	0x0101
        /*0532*/ 	.byte	0x05
	.zero		1


	//   ....[69]....
        /*0534*/ 	.word	0x00003870
        /*0538*/ 	.word	0x000000ff
        /*053c*/ 	.word	0x00000130
        /*0540*/ 	.short	0x010a
        /*0542*/ 	.byte	0x08
	.zero		1


	//   ....[70]....
        /*0544*/ 	.word	0x00003900
        /*0548*/ 	.word	0x000000ff
        /*054c*/ 	.word	0x00000000
        /*0550*/ 	.short	0x010a
        /*0552*/ 	.byte	0x04
	.zero		1


	//   ....[71]....
        /*0554*/ 	.word	0x00003970
        /*0558*/ 	.word	0x000000ff
        /*055c*/ 	.word	0x00000000
        /*0560*/ 	.short	0x010a
        /*0562*/ 	.byte	0x07
	.zero		1


	//   ....[72]....
        /*0564*/ 	.word	0x00003aa0
        /*0568*/ 	.word	0x000000ff
        /*056c*/ 	.word	0x00000000
        /*0570*/ 	.short	0x010a
        /*0572*/ 	.byte	0x04
	.zero		1


	//   ....[73]....
        /*0574*/ 	.word	0x00003da0
        /*0578*/ 	.word	0x000000ff
        /*057c*/ 	.word	0x00000000
        /*0580*/ 	.short	0x010a
        /*0582*/ 	.byte	0x05
	.zero		1


	//   ....[74]....
        /*0584*/ 	.word	0x00003e30
        /*0588*/ 	.word	0x000000ff
        /*058c*/ 	.word	0x00000000
        /*0590*/ 	.short	0x010a
        /*0592*/ 	.byte	0x07
	.zero		1


	//   ....[75]....
        /*0594*/ 	.word	0x000042d0
        /*0598*/ 	.word	0x000000ff
        /*059c*/ 	.word	0x00000110
        /*05a0*/ 	.short	0x010a
        /*05a2*/ 	.byte	0x07
	.zero		1


	//   ....[76]....
        /*05a4*/ 	.word	0x00004370
        /*05a8*/ 	.word	0x000000ff
        /*05ac*/ 	.word	0x00000000
        /*05b0*/ 	.short	0x0101
        /*05b2*/ 	.byte	0x06
	.zero		1


	//   ....[77]....
        /*05b4*/ 	.word	0x00004690
        /*05b8*/ 	.word	0x000000ff
        /*05bc*/ 	.word	0x00000108
        /*05c0*/ 	.short	0x010a
        /*05c2*/ 	.byte	0x07
	.zero		1


	//   ....[78]....
        /*05c4*/ 	.word	0x000048b0
        /*05c8*/ 	.word	0x000000ff
        /*05cc*/ 	.word	0x000000e8
        /*05d0*/ 	.short	0x010a
        /*05d2*/ 	.byte	0x11
	.zero		1


	//   ....[79]....
        /*05d4*/ 	.word	0x00004bb0
        /*05d8*/ 	.word	0x000000ff
        /*05dc*/ 	.word	0x000000d0
        /*05e0*/ 	.short	0x010b
        /*05e2*/ 	.byte	0x11
	.zero		1


	//   ....[80]....
        /*05e4*/ 	.word	0x00004c30
        /*05e8*/ 	.word	0x000000ff
        /*05ec*/ 	.word	0x00000000
        /*05f0*/ 	.short	0x0101
        /*05f2*/ 	.byte	0x13
	.zero		1


	//   ....[81]....
        /*05f4*/ 	.word	0x00004c60
        /*05f8*/ 	.word	0x000000ff
        /*05fc*/ 	.word	0x000000e8
        /*0600*/ 	.short	0x010a
        /*0602*/ 	.byte	0x0e
	.zero		1


	//   ....[82]....
        /*0604*/ 	.word	0x00004e60
        /*0608*/ 	.word	0x000000ff
        /*060c*/ 	.word	0x000000d0
        /*0610*/ 	.short	0x010b
        /*0612*/ 	.byte	0x0e
	.zero		1


	//   ....[83]....
        /*0614*/ 	.word	0x00004e80
        /*0618*/ 	.word	0x000000ff
        /*061c*/ 	.word	0x00000000
        /*0620*/ 	.short	0x0101
        /*0622*/ 	.byte	0x12
	.zero		1


	//   ....[84]....
        /*0624*/ 	.word	0x00004ee0
        /*0628*/ 	.word	0x000000ff
        /*062c*/ 	.word	0x00000000
        /*0630*/ 	.short	0x010a
        /*0632*/ 	.byte	0x04
	.zero		1


	//   ....[85]....
        /*0634*/ 	.word	0x00004fa0
        /*0638*/ 	.word	0x00000002
        /*063c*/ 	.word	0x00000000
        /*0640*/ 	.short	0x010a
        /*0642*/ 	.byte	0xff
	.zero		1


	//   ....[86]....
        /*0644*/ 	.word	0x00005020
        /*0648*/ 	.word	0x00000000
        /*064c*/ 	.word	0x00000000
        /*0650*/ 	.short	0x010a
        /*0652*/ 	.byte	0xff
	.zero		1


	//   ....[87]....
        /*0654*/ 	.word	0x000053c0
        /*0658*/ 	.word	0x000000ff
        /*065c*/ 	.word	0x00000110
        /*0660*/ 	.short	0x010a
        /*0662*/ 	.byte	0x34
	.zero		1


	//   ....[88]....
        /*0664*/ 	.word	0x000054e0
        /*0668*/ 	.word	0x000000ff
        /*066c*/ 	.word	0x00000000
        /*0670*/ 	.short	0x0101
        /*0672*/ 	.byte	0x04
	.zero		1


	//   ....[89]....
        /*0674*/ 	.word	0x00005ea0
        /*0678*/ 	.word	0x00000000
        /*067c*/ 	.word	0x000000d0
        /*0680*/ 	.short	0x010a
        /*0682*/ 	.byte	0xff
	.zero		1


	//   ....[90]....
        /*0684*/ 	.word	0x00005f50
        /*0688*/ 	.word	0x00000054
        /*068c*/ 	.word	0x00000120
        /*0690*/ 	.short	0x010a
        /*0692*/ 	.byte	0xff
	.zero		1


	//   ....[91]....
        /*0694*/ 	.word	0x00005ff0
        /*0698*/ 	.word	0x00000000
        /*069c*/ 	.word	0x000000d0
        /*06a0*/ 	.short	0x010a
        /*06a2*/ 	.byte	0xff
	.zero		1


	//   ....[92]....
        /*06a4*/ 	.word	0x00006190
        /*06a8*/ 	.word	0x00000054
        /*06ac*/ 	.word	0x00000120
        /*06b0*/ 	.short	0x010a
        /*06b2*/ 	.byte	0xff
	.zero		1


	//   ....[93]....
        /*06b4*/ 	.word	0x00006980
        /*06b8*/ 	.word	0x00000000
        /*06bc*/ 	.word	0x00000000
        /*06c0*/ 	.short	0x0101
        /*06c2*/ 	.byte	0xff
	.zero		1


	//   ....[94]....
        /*06c4*/ 	.word	0x00006990
        /*06c8*/ 	.word	0x00000003
        /*06cc*/ 	.word	0x000000d0
        /*06d0*/ 	.short	0x010a
        /*06d2*/ 	.byte	0xff
	.zero		1


	//   ....[95]....
        /*06d4*/ 	.word	0x00006a50
        /*06d8*/ 	.word	0x00000003
        /*06dc*/ 	.word	0x000000d0
        /*06e0*/ 	.short	0x010a
        /*06e2*/ 	.byte	0xff
	.zero		1


	//   ....[96]....
        /*06e4*/ 	.word	0x00006d90
        /*06e8*/ 	.word	0x000000ff
        /*06ec*/ 	.word	0x00000000
        /*06f0*/ 	.short	0x0101
        /*06f2*/ 	.byte	0x05
	.zero		1


	//   ....[97]....
        /*06f4*/ 	.word	0x00007380
        /*06f8*/ 	.word	0x00000002
        /*06fc*/ 	.word	0x00000000
        /*0700*/ 	.short	0x0101
        /*0702*/ 	.byte	0xff
	.zero		1


	//   ....[98]....
        /*0704*/ 	.word	0x000075c0
        /*0708*/ 	.word	0x000000ff
        /*070c*/ 	.word	0x00000000
        /*0710*/ 	.short	0x0101
        /*0712*/ 	.byte	0x04
	.zero		1


	//   ....[99]....
        /*0714*/ 	.word	0x000075f0
        /*0718*/ 	.word	0x00000002
        /*071c*/ 	.word	0x00000068
        /*0720*/ 	.short	0x010a
        /*0722*/ 	.byte	0xff
	.zero		1


	//   ....[100]....
        /*0724*/ 	.word	0x00007650
        /*0728*/ 	.word	0x00000002
        /*072c*/ 	.word	0x00000068
        /*0730*/ 	.short	0x010a
        /*0732*/ 	.byte	0xff
	.zero		1


	//   ....[101]....
        /*0734*/ 	.word	0x000076b0
        /*0738*/ 	.word	0x00000002
        /*073c*/ 	.word	0x00000110
        /*0740*/ 	.short	0x010a
        /*0742*/ 	.byte	0xff
	.zero		1


	//   ....[102]....
        /*0744*/ 	.word	0x00007710
        /*0748*/ 	.word	0x00000000
        /*074c*/ 	.word	0x00000000
        /*0750*/ 	.short	0x010a
        /*0752*/ 	.byte	0xff
	.zero		1


	//   ....[103]....
        /*0754*/ 	.word	0x00007770
        /*0758*/ 	.word	0x00000000
        /*075c*/ 	.word	0x00000000
        /*0760*/ 	.short	0x010a
        /*0762*/ 	.byte	0xff
	.zero		1


	//   ....[104]....
        /*0764*/ 	.word	0x000077d0
        /*0768*/ 	.word	0x00000000
        /*076c*/ 	.word	0x00000000
        /*0770*/ 	.short	0x010a
        /*0772*/ 	.byte	0xff
	.zero		1


	//   ....[105]....
        /*0774*/ 	.word	0x00007830
        /*0778*/ 	.word	0x00000000
        /*077c*/ 	.word	0x00000000
        /*0780*/ 	.short	0x010a
        /*0782*/ 	.byte	0xff
	.zero		1


	//   ....[106]....
        /*0784*/ 	.word	0x00007890
        /*0788*/ 	.word	0x00000000
        /*078c*/ 	.word	0x00000000
        /*0790*/ 	.short	0x010a
        /*0792*/ 	.byte	0xff
	.zero		1


	//   ....[107]....
        /*0794*/ 	.word	0x000078f0
        /*0798*/ 	.word	0x00000000
        /*079c*/ 	.word	0x00000000
        /*07a0*/ 	.short	0x010a
        /*07a2*/ 	.byte	0xff
	.zero		1


	//   ....[108]....
        /*07a4*/ 	.word	0x00007950
        /*07a8*/ 	.word	0x00000000
        /*07ac*/ 	.word	0x00000000
        /*07b0*/ 	.short	0x010a
        /*07b2*/ 	.byte	0xff
	.zero		1


	//   ....[109]....
        /*07b4*/ 	.word	0x000079b0
        /*07b8*/ 	.word	0x00000000
        /*07bc*/ 	.word	0x00000000
        /*07c0*/ 	.short	0x010a
        /*07c2*/ 	.byte	0xff
	.zero		1


	//   ....[110]....
        /*07c4*/ 	.word	0x00007a10
        /*07c8*/ 	.word	0x00000000
        /*07cc*/ 	.word	0x00000000
        /*07d0*/ 	.short	0x010a
        /*07d2*/ 	.byte	0xff
	.zero		1


	//   ....[111]....
        /*07d4*/ 	.word	0x00007a70
        /*07d8*/ 	.word	0x00000000
        /*07dc*/ 	.word	0x00000000
        /*07e0*/ 	.short	0x010a
        /*07e2*/ 	.byte	0xff
	.zero		1


	//   ....[112]....
        /*07e4*/ 	.word	0x00007ad0
        /*07e8*/ 	.word	0x00000000
        /*07ec*/ 	.word	0x00000000
        /*07f0*/ 	.short	0x010a
        /*07f2*/ 	.byte	0xff
	.zero		1


	//   ....[113]....
        /*07f4*/ 	.word	0x00007b30
        /*07f8*/ 	.word	0x00000000
        /*07fc*/ 	.word	0x00000000
        /*0800*/ 	.short	0x010a
        /*0802*/ 	.byte	0xff
	.zero		1


	//   ....[114]....
        /*0804*/ 	.word	0x00007b90
        /*0808*/ 	.word	0x00000004
        /*080c*/ 	.word	0x00000118
        /*0810*/ 	.short	0x010a
        /*0812*/ 	.byte	0xff
	.zero		1


	//   ....[115]....
        /*0814*/ 	.word	0x00007bf0
        /*0818*/ 	.word	0x00000004
        /*081c*/ 	.word	0x00000110
        /*0820*/ 	.short	0x010a
        /*0822*/ 	.byte	0xff
	.zero		1


	//   ....[116]....
        /*0824*/ 	.word	0x00007c50
        /*0828*/ 	.word	0x00000000
        /*082c*/ 	.word	0x00000110
        /*0830*/ 	.short	0x010a
        /*0832*/ 	.byte	0xff
	.zero		1


	//   ....[117]....
        /*0834*/ 	.word	0x00007cb0
        /*0838*/ 	.word	0x00000005
        /*083c*/ 	.word	0x00000130
        /*0840*/ 	.short	0x010a
        /*0842*/ 	.byte	0xff
	.zero		1


	//   ....[118]....
        /*0844*/ 	.word	0x00007d10
        /*0848*/ 	.word	0x00000000
        /*084c*/ 	.word	0x00000000
        /*0850*/ 	.short	0x010a
        /*0852*/ 	.byte	0xff
	.zero		1


	//   ....[119]....
        /*0854*/ 	.word	0x00007d70
        /*0858*/ 	.word	0x00000000
        /*085c*/ 	.word	0x00000000
        /*0860*/ 	.short	0x010a
        /*0862*/ 	.byte	0xff
	.zero		1


	//   ....[120]....
        /*0864*/ 	.word	0x00007dd0
        /*0868*/ 	.word	0x00000000
        /*086c*/ 	.word	0x00000000
        /*0870*/ 	.short	0x010a
        /*0872*/ 	.byte	0xff
	.zero		1


	//   ....[121]....
        /*0874*/ 	.word	0x00007e30
        /*0878*/ 	.word	0x00000000
        /*087c*/ 	.word	0x00000110
        /*0880*/ 	.short	0x010a
        /*0882*/ 	.byte	0xff
	.zero		1


	//   ....[122]....
        /*0884*/ 	.word	0x00007e90
        /*0888*/ 	.word	0x00000000
        /*088c*/ 	.word	0x00000108
        /*0890*/ 	.short	0x010a
        /*0892*/ 	.byte	0xff
	.zero		1


	//   ....[123]....
        /*0894*/ 	.word	0x00007ef0
        /*0898*/ 	.word	0x00000003
        /*089c*/ 	.word	0x000000e8
        /*08a0*/ 	.short	0x010a
        /*08a2*/ 	.byte	0xff
	.zero		1


	//   ....[124]....
        /*08a4*/ 	.word	0x00007f50
        /*08a8*/ 	.word	0x00000003
        /*08ac*/ 	.word	0x000000e8
        /*08b0*/ 	.short	0x010a
        /*08b2*/ 	.byte	0xff
	.zero		1


	//   ....[125]....
        /*08b4*/ 	.word	0x00007fb0
        /*08b8*/ 	.word	0x00000000
        /*08bc*/ 	.word	0x00000000
        /*08c0*/ 	.short	0x010a
        /*08c2*/ 	.byte	0xff
	.zero		1


	//   ....[126]....
        /*08c4*/ 	.word	0x00008000
        /*08c8*/ 	.word	0x00000002
        /*08cc*/ 	.word	0x00000000
        /*08d0*/ 	.short	0x010a
        /*08d2*/ 	.byte	0xff
	.zero		1


	//   ....[127]....
        /*08d4*/ 	.word	0x00008060
        /*08d8*/ 	.word	0x00000000
        /*08dc*/ 	.word	0x00000110
        /*08e0*/ 	.short	0x010a
        /*08e2*/ 	.byte	0xff
	.zero		1


	//   ....[128]....
        /*08e4*/ 	.word	0x000080b0
        /*08e8*/ 	.word	0x00000000
        /*08ec*/ 	.word	0x000000d0
        /*08f0*/ 	.short	0x010a
        /*08f2*/ 	.byte	0xff
	.zero		1


	//   ....[129]....
        /*08f4*/ 	.word	0x00008100
        /*08f8*/ 	.word	0x00000054
        /*08fc*/ 	.word	0x00000120
        /*0900*/ 	.short	0x010a
        /*0902*/ 	.byte	0xff
	.zero		1


	//   ....[130]....
        /*0904*/ 	.word	0x00008150
        /*0908*/ 	.word	0x00000003
        /*090c*/ 	.word	0x000000d0
        /*0910*/ 	.short	0x010a
        /*0912*/ 	.byte	0xff
	.zero		1


	//----- nvinfo : EIATTR_NUM_MBARRIERS
	.align		4
.L_47:
        /*0914*/ 	.byte	0x03, 0x38
        /*0916*/ 	.short	0x0028


	//----- nvinfo : EIATTR_EXIT_INSTR_OFFSETS
	.align		4
        /*0918*/ 	.byte	0x04, 0x1c
        /*091a*/ 	.short	(.L_49 - .L_48)


	//   ....[0]....
.L_48:
        /*091c*/ 	.word	0x00002fb0


	//   ....[1]....
        /*0920*/ 	.word	0x00003240


	//   ....[2]....
        /*0924*/ 	.word	0x000032a0


	//   ....[3]....
        /*0928*/ 	.word	0x000040a0


	//   ....[4]....
        /*092c*/ 	.word	0x00005050


	//   ....[5]....
        /*0930*/ 	.word	0x00005090


	//   ....[6]....
        /*0934*/ 	.word	0x000074b0


	//   ....[7]....
        /*0938*/ 	.word	0x00007530


	//   ....[8]....
        /*093c*/ 	.word	0x00007560


	//   ....[9]....
        /*0940*/ 	.word	0x000075d0


	//----- nvinfo : EIATTR_MAX_THREADS
	.align		4
.L_49:
        /*0944*/ 	.byte	0x04, 0x05
        /*0946*/ 	.short	(.L_51 - .L_50)
.L_50:
        /*0948*/ 	.word	0x00000100
        /*094c*/ 	.word	0x00000001
        /*0950*/ 	.word	0x00000001


	//----- nvinfo : EIATTR_CRS_STACK_SIZE
	.align		4
.L_51:
        /*0954*/ 	.byte	0x04, 0x1e
        /*0956*/ 	.short	(.L_53 - .L_52)
.L_52:
        /*0958*/ 	.word	0x00000000


	//----- nvinfo : EIATTR_CBANK_PARAM_SIZE
	.align		4
.L_53:
        /*095c*/ 	.byte	0x03, 0x19
        /*095e*/ 	.short	0x0800


	//----- nvinfo : EIATTR_PARAM_CBANK
	.align		4
        /*0960*/ 	.byte	0x04, 0x0a
        /*0962*/ 	.short	(.L_55 - .L_54)
	.align		4
.L_54:
        /*0964*/ 	.word	index@(.nv.constant0._ZN7cutlass13device_kernelINS_4conv6kernel13ConvUniversalINS1_16ConvProblemShapeILNS1_8OperatorE1ELi2EEENS1_10collective14CollectiveConvINS1_47MainloopSm100TmaUmmaWarpSpecializedImplicitGemmILS5_1ELi13ELi2ELi1ELi2EN4cute5tupleIJNSA_1CILi1EEESD_SD_EEEEENSB_IJNSC_ILi64EEESG_NSB_IJSG_EEEEEENS_10bfloat16_tESJ_NSA_8TiledMMAINSA_8MMA_AtomIJNSA_20SM100_MMA_F16BF16_SSISJ_SJ_fLi64ELi64ELNSA_4UMMA5MajorE0ELSO_1ELNSN_7ScaleInE0ELSP_0EEEEEENSA_6LayoutISE_NSB_IJNSC_ILi0EEEST_ST_EEEEENSB_IJNSA_10UnderscoreESW_SW_EEEEENS7_6detail27Sm100ImplicitGemmTileTraitsINSA_20SM90_TMA_LOAD_IM2COLENSA_14ComposedLayoutINSA_7SwizzleILi3ELi4ELi3EEENSA_18smem_ptr_flag_bitsILi16EEENSS_INSB_IJNSC_ILi8EEESG_EEENSB_IJSG_SD_EEEEEEEvEENS10_INSA_13SM90_TMA_LOADENS12_IS14_S16_NSS_INSB_IJSG_S17_EEENSB_IJSD_SG_EEEEEEEvEEEENS_8epilogue10collective18CollectiveEpilogueINS1K_23Sm100TmaWarpSpecializedILi3ELi2ELi16ELb1ELb0EEEJSI_NSB_IJNSS_ISG_SD_EENSS_INSC_ILi32EEESD_EEEEESJ_NSB_IJNSB_IJlllEEESD_ST_EEESJ_S1U_NS1K_6fusion15FusionCallbacksIS1O_NS1V_17LinearCombinationISJ_fSJ_fLNS_15FloatRoundStyleE2EEESI_S1S_JEEENSA_5SM1004TMEM4LOAD26SM100_TMEM_LOAD_16dp256b4xES11_NS12_INS13_ILi2ELi4ELi3EEES16_NSS_INSB_IJS17_S1Q_EEENSB_IJS1Q_SD_EEEEEEENSA_17SM75_U32x4_LDSM_NENSA_21SM90_TMA_STORE_IM2COLES29_NSA_17SM90_U32x4_STSM_NENSA_39AutoVectorizingCopyWithAssumedAlignmentILi128EEEEEEvvEEEEvNT_6ParamsE)
        /*0968*/ 	.short	0x0380
        /*096a*/ 	.short	0x0800


	//----- nvinfo : EIATTR_SW_WAR
	.align		4
.L_55:
        /*096c*/ 	.byte	0x04, 0x36
        /*096e*/ 	.short	(.L_57 - .L_56)
.L_56:
        /*0970*/ 	.word	0x00000008
.L_57:


//--------------------- .nv.callgraph             --------------------------
	.section	.nv.callgraph,"",@"SHT_CUDA_CALLGRAPH"
	.align	4
	.sectionentsize	8
	.align		4
        /*0000*/ 	.word	0x00000000
	.align		4
        /*0004*/ 	.word	0xffffffff
	.align		4
        /*0008*/ 	.word	index@(_ZN7cutlass13device_kernelINS_4conv6kernel13ConvUniversalINS1_16ConvProblemShapeILNS1_8OperatorE1ELi2EEENS1_10collective14CollectiveConvINS1_47MainloopSm100TmaUmmaWarpSpecializedImplicitGemmILS5_1ELi13ELi2ELi1ELi2EN4cute5tupleIJNSA_1CILi1EEESD_SD_EEEEENSB_IJNSC_ILi64EEESG_NSB_IJSG_EEEEEENS_10bfloat16_tESJ_NSA_8TiledMMAINSA_8MMA_AtomIJNSA_20SM100_MMA_F16BF16_SSISJ_SJ_fLi64ELi64ELNSA_4UMMA5MajorE0ELSO_1ELNSN_7ScaleInE0ELSP_0EEEEEENSA_6LayoutISE_NSB_IJNSC_ILi0EEEST_ST_EEEEENSB_IJNSA_10UnderscoreESW_SW_EEEEENS7_6detail27Sm100ImplicitGemmTileTraitsINSA_20SM90_TMA_LOAD_IM2COLENSA_14ComposedLayoutINSA_7SwizzleILi3ELi4ELi3EEENSA_18smem_ptr_flag_bitsILi16EEENSS_INSB_IJNSC_ILi8EEESG_EEENSB_IJSG_SD_EEEEEEEvEENS10_INSA_13SM90_TMA_LOADENS12_IS14_S16_NSS_INSB_IJSG_S17_EEENSB_IJSD_SG_EEEEEEEvEEEENS_8epilogue10collective18CollectiveEpilogueINS1K_23Sm100TmaWarpSpecializedILi3ELi2ELi16ELb1ELb0EEEJSI_NSB_IJNSS_ISG_SD_EENSS_INSC_ILi32EEESD_EEEEESJ_NSB_IJNSB_IJlllEEESD_ST_EEESJ_S1U_NS1K_6fusion15FusionCallbacksIS1O_NS1V_17LinearCombinationISJ_fSJ_fLNS_15FloatRoundStyleE2EEESI_S1S_JEEENSA_5SM1004TMEM4LOAD26SM100_TMEM_LOAD_16dp256b4xES11_NS12_INS13_ILi2ELi4ELi3EEES16_NSS_INSB_IJS17_S1Q_EEENSB_IJS1Q_SD_EEEEEEENSA_17SM75_U32x4_LDSM_NENSA_21SM90_TMA_STORE_IM2COLES29_NSA_17SM90_U32x4_STSM_NENSA_39AutoVectorizingCopyWithAssumedAlignmentILi128EEEEEEvvEEEEvNT_6ParamsE)
	.align		4
        /*000c*/ 	.word	index@(__assertfail)
	.align		4
        /*0010*/ 	.word	0x00000000
	.align		4
        /*0014*/ 	.word	0xfffffffe
	.align		4
        /*0018*/ 	.word	0x00000000
	.align		4
        /*001c*/ 	.word	0xfffffffd
	.align		4
        /*0020*/ 	.word	0x00000000
	.align		4
        /*0024*/ 	.word	0xfffffffc


//--------------------- .nv.constant4             --------------------------
	.section	.nv.constant4,"a",@progbits
	.align	8
	.align		8
.nv.constant4:
        /*0000*/ 	.dword	__assertfail
	.align		8
        /*0008*/ 	.dword	__unnamed_1
	.align		8
        /*0010*/ 	.dword	__unnamed_2
	.align		8
        /*0018*/ 	.dword	_ZN39_INTERNAL_5dabc58c_4_k_cu_19e9e0b8_31984cuda3std3__45__cpo5beginE
	.align		8
        /*0020*/ 	.dword	_ZN39_INTERNAL_5dabc58c_4_k_cu_19e9e0b8_31984cuda3std3__45__cpo3endE
	.align		8
        /*0028*/ 	.dword	_ZN39_INTERNAL_5dabc58c_4_k_cu_19e9e0b8_31984cuda3std3__45__cpo6cbeginE
	.align		8
        /*0030*/ 	.dword	_ZN39_INTERNAL_5dabc58c_4_k_cu_19e9e0b8_31984cuda3std3__45__cpo4cendE
	.align		8
        /*0038*/ 	.dword	_ZN39_INTERNAL_5dabc58c_4_k_cu_19e9e0b8_31984cuda3std3__441_GLOBAL__N__5dabc58c_4_k_cu_19e9e0b8_31986ignoreE
	.align		8
        /*0040*/ 	.dword	_ZN39_INTERNAL_5dabc58c_4_k_cu_19e9e0b8_31984cuda3std3__419piecewise_constructE
	.align		8
        /*0048*/ 	.dword	_ZN39_INTERNAL_5dabc58c_4_k_cu_19e9e0b8_31984cuda3std3__48in_placeE
	.align		8
        /*0050*/ 	.dword	_ZN39_INTERNAL_5dabc58c_4_k_cu_19e9e0b8_31984cuda3std6ranges3__45__cpo4swapE
	.align		8
        /*0058*/ 	.dword	_ZN39_INTERNAL_5dabc58c_4_k_cu_19e9e0b8_31984cuda3std6ranges3__45__cpo9iter_moveE
	.align		8
        /*0060*/ 	.dword	_ZN39_INTERNAL_5dabc58c_4_k_cu_19e9e0b8_31984cute7productE
	.align		8
        /*0068*/ 	.dword	_ZN39_INTERNAL_5dabc58c_4_k_cu_19e9e0b8_31984cute1_E
	.align		8
        /*0070*/ 	.dword	$str$27
	.align		8
        /*0078*/ 	.dword	$str$28
	.align		8
        /*0080*/ 	.dword	$str$29
	.align		8
        /*0088*/ 	.dword	$str$30


//--------------------- .text._ZN7cutlass13device_kernelINS_4conv6kernel13ConvUniversalINS1_16ConvProblemShapeILNS1_8OperatorE1ELi2EEENS1_10collective14CollectiveConvINS1_47MainloopSm100TmaUmmaWarpSpecializedImplicitGemmILS5_1ELi13ELi2ELi1ELi2EN4cute5tupleIJNSA_1CILi1EEESD_SD_EEEEENSB_IJNSC_ILi64EEESG_NSB_IJSG_EEEEEENS_10bfloat16_tESJ_NSA_8TiledMMAINSA_8MMA_AtomIJNSA_20SM100_MMA_F16BF16_SSISJ_SJ_fLi64ELi64ELNSA_4UMMA5MajorE0ELSO_1ELNSN_7ScaleInE0ELSP_0EEEEEENSA_6LayoutISE_NSB_IJNSC_ILi0EEEST_ST_EEEEENSB_IJNSA_10UnderscoreESW_SW_EEEEENS7_6detail27Sm100ImplicitGemmTileTraitsINSA_20SM90_TMA_LOAD_IM2COLENSA_14ComposedLayoutINSA_7SwizzleILi3ELi4ELi3EEENSA_18smem_ptr_flag_bitsILi16EEENSS_INSB_IJNSC_ILi8EEESG_EEENSB_IJSG_SD_EEEEEEEvEENS10_INSA_13SM90_TMA_LOADENS12_IS14_S16_NSS_INSB_IJSG_S17_EEENSB_IJSD_SG_EEEEEEEvEEEENS_8epilogue10collective18CollectiveEpilogueINS1K_23Sm100TmaWarpSpecializedILi3ELi2ELi16ELb1ELb0EEEJSI_NSB_IJNSS_ISG_SD_EENSS_INSC_ILi32EEESD_EEEEESJ_NSB_IJNSB_IJlllEEESD_ST_EEESJ_S1U_NS1K_6fusion15FusionCallbacksIS1O_NS1V_17LinearCombinationISJ_fSJ_fLNS_15FloatRoundStyleE2EEESI_S1S_JEEENSA_5SM1004TMEM4LOAD26SM100_TMEM_LOAD_16dp256b4xES11_NS12_INS13_ILi2ELi4ELi3EEES16_NSS_INSB_IJS17_S1Q_EEENSB_IJS1Q_SD_EEEEEEENSA_17SM75_U32x4_LDSM_NENSA_21SM90_TMA_STORE_IM2COLES29_NSA_17SM90_U32x4_STSM_NENSA_39AutoVectorizingCopyWithAssumedAlignmentILi128EEEEEEvvEEEEvNT_6ParamsE --------------------------
	.section	.text._ZN7cutlass13device_kernelINS_4conv6kernel13ConvUniversalINS1_16ConvProblemShapeILNS1_8OperatorE1ELi2EEENS1_10collective14CollectiveConvINS1_47MainloopSm100TmaUmmaWarpSpecializedImplicitGemmILS5_1ELi13ELi2ELi1ELi2EN4cute5tupleIJNSA_1CILi1EEESD_SD_EEEEENSB_IJNSC_ILi64EEESG_NSB_IJSG_EEEEEENS_10bfloat16_tESJ_NSA_8TiledMMAINSA_8MMA_AtomIJNSA_20SM100_MMA_F16BF16_SSISJ_SJ_fLi64ELi64ELNSA_4UMMA5MajorE0ELSO_1ELNSN_7ScaleInE0ELSP_0EEEEEENSA_6LayoutISE_NSB_IJNSC_ILi0EEEST_ST_EEEEENSB_IJNSA_10UnderscoreESW_SW_EEEEENS7_6detail27Sm100ImplicitGemmTileTraitsINSA_20SM90_TMA_LOAD_IM2COLENSA_14ComposedLayoutINSA_7SwizzleILi3ELi4ELi3EEENSA_18smem_ptr_flag_bitsILi16EEENSS_INSB_IJNSC_ILi8EEESG_EEENSB_IJSG_SD_EEEEEEEvEENS10_INSA_13SM90_TMA_LOADENS12_IS14_S16_NSS_INSB_IJSG_S17_EEENSB_IJSD_SG_EEEEEEEvEEEENS_8epilogue10collective18CollectiveEpilogueINS1K_23Sm100TmaWarpSpecializedILi3ELi2ELi16ELb1ELb0EEEJSI_NSB_IJNSS_ISG_SD_EENSS_INSC_ILi32EEESD_EEEEESJ_NSB_IJNSB_IJlllEEESD_ST_EEESJ_S1U_NS1K_6fusion15FusionCallbacksIS1O_NS1V_17LinearCombinationISJ_fSJ_fLNS_15FloatRoundStyleE2EEESI_S1S_JEEENSA_5SM1004TMEM4LOAD26SM100_TMEM_LOAD_16dp256b4xES11_NS12_INS13_ILi2ELi4ELi3EEES16_NSS_INSB_IJS17_S1Q_EEENSB_IJS1Q_SD_EEEEEEENSA_17SM75_U32x4_LDSM_NENSA_21SM90_TMA_STORE_IM2COLES29_NSA_17SM90_U32x4_STSM_NENSA_39AutoVectorizingCopyWithAssumedAlignmentILi128EEEEEEvvEEEEvNT_6ParamsE,"ax",@progbits
	.align	128
.text._ZN7cutlass13device_kernelINS_4conv6kernel13ConvUniversalINS1_16ConvProblemShapeILNS1_8OperatorE1ELi2EEENS1_10collective14CollectiveConvINS1_47MainloopSm100TmaUmmaWarpSpecializedImplicitGemmILS5_1ELi13ELi2ELi1ELi2EN4cute5tupleIJNSA_1CILi1EEESD_SD_EEEEENSB_IJNSC_ILi64EEESG_NSB_IJSG_EEEEEENS_10bfloat16_tESJ_NSA_8TiledMMAINSA_8MMA_AtomIJNSA_20SM100_MMA_F16BF16_SSISJ_SJ_fLi64ELi64ELNSA_4UMMA5MajorE0ELSO_1ELNSN_7ScaleInE0ELSP_0EEEEEENSA_6LayoutISE_NSB_IJNSC_ILi0EEEST_ST_EEEEENSB_IJNSA_10UnderscoreESW_SW_EEEEENS7_6detail27Sm100ImplicitGemmTileTraitsINSA_20SM90_TMA_LOAD_IM2COLENSA_14ComposedLayoutINSA_7SwizzleILi3ELi4ELi3EEENSA_18smem_ptr_flag_bitsILi16EEENSS_INSB_IJNSC_ILi8EEESG_EEENSB_IJSG_SD_EEEEEEEvEENS10_INSA_13SM90_TMA_LOADENS12_IS14_S16_NSS_INSB_IJSG_S17_EEENSB_IJSD_SG_EEEEEEEvEEEENS_8epilogue10collective18CollectiveEpilogueINS1K_23Sm100TmaWarpSpecializedILi3ELi2ELi16ELb1ELb0EEEJSI_NSB_IJNSS_ISG_SD_EENSS_INSC_ILi32EEESD_EEEEESJ_NSB_IJNSB_IJlllEEESD_ST_EEESJ_S1U_NS1K_6fusion15FusionCallbacksIS1O_NS1V_17LinearCombinationISJ_fSJ_fLNS_15FloatRoundStyleE2EEESI_S1S_JEEENSA_5SM1004TMEM4LOAD26SM100_TMEM_LOAD_16dp256b4xES11_NS12_INS13_ILi2ELi4ELi3EEES16_NSS_INSB_IJS17_S1Q_EEENSB_IJS1Q_SD_EEEEEEENSA_17SM75_U32x4_LDSM_NENSA_21SM90_TMA_STORE_IM2COLES29_NSA_17SM90_U32x4_STSM_NENSA_39AutoVectorizingCopyWithAssumedAlignmentILi128EEEEEEvvEEEEvNT_6ParamsE:
        .type           _ZN7cutlass13device_kernelINS_4conv6kernel13ConvUniversalINS1_16ConvProblemShapeILNS1_8OperatorE1ELi2EEENS1_10collective14CollectiveConvINS1_47MainloopSm100TmaUmmaWarpSpecializedImplicitGemmILS5_1ELi13ELi2ELi1ELi2EN4cute5tupleIJNSA_1CILi1EEESD_SD_EEEEENSB_IJNSC_ILi64EEESG_NSB_IJSG_EEEEEENS_10bfloat16_tESJ_NSA_8TiledMMAINSA_8MMA_AtomIJNSA_20SM100_MMA_F16BF16_SSISJ_SJ_fLi64ELi64ELNSA_4UMMA5MajorE0ELSO_1ELNSN_7ScaleInE0ELSP_0EEEEEENSA_6LayoutISE_NSB_IJNSC_ILi0EEEST_ST_EEEEENSB_IJNSA_10UnderscoreESW_SW_EEEEENS7_6detail27Sm100ImplicitGemmTileTraitsINSA_20SM90_TMA_LOAD_IM2COLENSA_14ComposedLayoutINSA_7SwizzleILi3ELi4ELi3EEENSA_18smem_ptr_flag_bitsILi16EEENSS_INSB_IJNSC_ILi8EEESG_EEENSB_IJSG_SD_EEEEEEEvEENS10_INSA_13SM90_TMA_LOADENS12_IS14_S16_NSS_INSB_IJSG_S17_EEENSB_IJSD_SG_EEEEEEEvEEEENS_8epilogue10collective18CollectiveEpilogueINS1K_23Sm100TmaWarpSpecializedILi3ELi2ELi16ELb1ELb0EEEJSI_NSB_IJNSS_ISG_SD_EENSS_INSC_ILi32EEESD_EEEEESJ_NSB_IJNSB_IJlllEEESD_ST_EEESJ_S1U_NS1K_6fusion15FusionCallbacksIS1O_NS1V_17LinearCombinationISJ_fSJ_fLNS_15FloatRoundStyleE2EEESI_S1S_JEEENSA_5SM1004TMEM4LOAD26SM100_TMEM_LOAD_16dp256b4xES11_NS12_INS13_ILi2ELi4ELi3EEES16_NSS_INSB_IJS17_S1Q_EEENSB_IJS1Q_SD_EEEEEEENSA_17SM75_U32x4_LDSM_NENSA_21SM90_TMA_STORE_IM2COLES29_NSA_17SM90_U32x4_STSM_NENSA_39AutoVectorizingCopyWithAssumedAlignmentILi128EEEEEEvvEEEEvNT_6ParamsE,@function
        .size           _ZN7cutlass13device_kernelINS_4conv6kernel13ConvUniversalINS1_16ConvProblemShapeILNS1_8OperatorE1ELi2EEENS1_10collective14CollectiveConvINS1_47MainloopSm100TmaUmmaWarpSpecializedImplicitGemmILS5_1ELi13ELi2ELi1ELi2EN4cute5tupleIJNSA_1CILi1EEESD_SD_EEEEENSB_IJNSC_ILi64EEESG_NSB_IJSG_EEEEEENS_10bfloat16_tESJ_NSA_8TiledMMAINSA_8MMA_AtomIJNSA_20SM100_MMA_F16BF16_SSISJ_SJ_fLi64ELi64ELNSA_4UMMA5MajorE0ELSO_1ELNSN_7ScaleInE0ELSP_0EEEEEENSA_6LayoutISE_NSB_IJNSC_ILi0EEEST_ST_EEEEENSB_IJNSA_10UnderscoreESW_SW_EEEEENS7_6detail27Sm100ImplicitGemmTileTraitsINSA_20SM90_TMA_LOAD_IM2COLENSA_14ComposedLayoutINSA_7SwizzleILi3ELi4ELi3EEENSA_18smem_ptr_flag_bitsILi16EEENSS_INSB_IJNSC_ILi8EEESG_EEENSB_IJSG_SD_EEEEEEEvEENS10_INSA_13SM90_TMA_LOADENS12_IS14_S16_NSS_INSB_IJSG_S17_EEENSB_IJSD_SG_EEEEEEEvEEEENS_8epilogue10collective18CollectiveEpilogueINS1K_23Sm100TmaWarpSpecializedILi3ELi2ELi16ELb1ELb0EEEJSI_NSB_IJNSS_ISG_SD_EENSS_INSC_ILi32EEESD_EEEEESJ_NSB_IJNSB_IJlllEEESD_ST_EEESJ_S1U_NS1K_6fusion15FusionCallbacksIS1O_NS1V_17LinearCombinationISJ_fSJ_fLNS_15FloatRoundStyleE2EEESI_S1S_JEEENSA_5SM1004TMEM4LOAD26SM100_TMEM_LOAD_16dp256b4xES11_NS12_INS13_ILi2ELi4ELi3EEES16_NSS_INSB_IJS17_S1Q_EEENSB_IJS1Q_SD_EEEEEEENSA_17SM75_U32x4_LDSM_NENSA_21SM90_TMA_STORE_IM2COLES29_NSA_17SM90_U32x4_STSM_NENSA_39AutoVectorizingCopyWithAssumedAlignmentILi128EEEEEEvvEEEEvNT_6ParamsE,(.L_x_171 - _ZN7cutlass13device_kernelINS_4conv6kernel13ConvUniversalINS1_16ConvProblemShapeILNS1_8OperatorE1ELi2EEENS1_10collective14CollectiveConvINS1_47MainloopSm100TmaUmmaWarpSpecializedImplicitGemmILS5_1ELi13ELi2ELi1ELi2EN4cute5tupleIJNSA_1CILi1EEESD_SD_EEEEENSB_IJNSC_ILi64EEESG_NSB_IJSG_EEEEEENS_10bfloat16_tESJ_NSA_8TiledMMAINSA_8MMA_AtomIJNSA_20SM100_MMA_F16BF16_SSISJ_SJ_fLi64ELi64ELNSA_4UMMA5MajorE0ELSO_1ELNSN_7ScaleInE0ELSP_0EEEEEENSA_6LayoutISE_NSB_IJNSC_ILi0EEEST_ST_EEEEENSB_IJNSA_10UnderscoreESW_SW_EEEEENS7_6detail27Sm100ImplicitGemmTileTraitsINSA_20SM90_TMA_LOAD_IM2COLENSA_14ComposedLayoutINSA_7SwizzleILi3ELi4ELi3EEENSA_18smem_ptr_flag_bitsILi16EEENSS_INSB_IJNSC_ILi8EEESG_EEENSB_IJSG_SD_EEEEEEEvEENS10_INSA_13SM90_TMA_LOADENS12_IS14_S16_NSS_INSB_IJSG_S17_EEENSB_IJSD_SG_EEEEEEEvEEEENS_8epilogue10collective18CollectiveEpilogueINS1K_23Sm100TmaWarpSpecializedILi3ELi2ELi16ELb1ELb0EEEJSI_NSB_IJNSS_ISG_SD_EENSS_INSC_ILi32EEESD_EEEEESJ_NSB_IJNSB_IJlllEEESD_ST_EEESJ_S1U_NS1K_6fusion15FusionCallbacksIS1O_NS1V_17LinearCombinationISJ_fSJ_fLNS_15FloatRoundStyleE2EEESI_S1S_JEEENSA_5SM1004TMEM4LOAD26SM100_TMEM_LOAD_16dp256b4xES11_NS12_INS13_ILi2ELi4ELi3EEES16_NSS_INSB_IJS17_S1Q_EEENSB_IJS1Q_SD_EEEEEEENSA_17SM75_U32x4_LDSM_NENSA_21SM90_TMA_STORE_IM2COLES29_NSA_17SM90_U32x4_STSM_NENSA_39AutoVectorizingCopyWithAssumedAlignmentILi128EEEEEEvvEEEEvNT_6ParamsE)
        .other          _ZN7cutlass13device_kernelINS_4conv6kernel13ConvUniversalINS1_16ConvProblemShapeILNS1_8OperatorE1ELi2EEENS1_10collective14CollectiveConvINS1_47MainloopSm100TmaUmmaWarpSpecializedImplicitGemmILS5_1ELi13ELi2ELi1ELi2EN4cute5tupleIJNSA_1CILi1EEESD_SD_EEEEENSB_IJNSC_ILi64EEESG_NSB_IJSG_EEEEEENS_10bfloat16_tESJ_NSA_8TiledMMAINSA_8MMA_AtomIJNSA_20SM100_MMA_F16BF16_SSISJ_SJ_fLi64ELi64ELNSA_4UMMA5MajorE0ELSO_1ELNSN_7ScaleInE0ELSP_0EEEEEENSA_6LayoutISE_NSB_IJNSC_ILi0EEEST_ST_EEEEENSB_IJNSA_10UnderscoreESW_SW_EEEEENS7_6detail27Sm100ImplicitGemmTileTraitsINSA_20SM90_TMA_LOAD_IM2COLENSA_14ComposedLayoutINSA_7SwizzleILi3ELi4ELi3EEENSA_18smem_ptr_flag_bitsILi16EEENSS_INSB_IJNSC_ILi8EEESG_EEENSB_IJSG_SD_EEEEEEEvEENS10_INSA_13SM90_TMA_LOADENS12_IS14_S16_NSS_INSB_IJSG_S17_EEENSB_IJSD_SG_EEEEEEEvEEEENS_8epilogue10collective18CollectiveEpilogueINS1K_23Sm100TmaWarpSpecializedILi3ELi2ELi16ELb1ELb0EEEJSI_NSB_IJNSS_ISG_SD_EENSS_INSC_ILi32EEESD_EEEEESJ_NSB_IJNSB_IJlllEEESD_ST_EEESJ_S1U_NS1K_6fusion15FusionCallbacksIS1O_NS1V_17LinearCombinationISJ_fSJ_fLNS_15FloatRoundStyleE2EEESI_S1S_JEEENSA_5SM1004TMEM4LOAD26SM100_TMEM_LOAD_16dp256b4xES11_NS12_INS13_ILi2ELi4ELi3EEES16_NSS_INSB_IJS17_S1Q_EEENSB_IJS1Q_SD_EEEEEEENSA_17SM75_U32x4_LDSM_NENSA_21SM90_TMA_STORE_IM2COLES29_NSA_17SM90_U32x4_STSM_NENSA_39AutoVectorizingCopyWithAssumedAlignmentILi128EEEEEEvvEEEEvNT_6ParamsE,@"STO_CUDA_ENTRY STV_DEFAULT"
_ZN7cutlass13device_kernelINS_4conv6kernel13ConvUniversalINS1_16ConvProblemShapeILNS1_8OperatorE1ELi2EEENS1_10collective14CollectiveConvINS1_47MainloopSm100TmaUmmaWarpSpecializedImplicitGemmILS5_1ELi13ELi2ELi1ELi2EN4cute5tupleIJNSA_1CILi1EEESD_SD_EEEEENSB_IJNSC_ILi64EEESG_NSB_IJSG_EEEEEENS_10bfloat16_tESJ_NSA_8TiledMMAINSA_8MMA_AtomIJNSA_20SM100_MMA_F16BF16_SSISJ_SJ_fLi64ELi64ELNSA_4UMMA5MajorE0ELSO_1ELNSN_7ScaleInE0ELSP_0EEEEEENSA_6LayoutISE_NSB_IJNSC_ILi0EEEST_ST_EEEEENSB_IJNSA_10UnderscoreESW_SW_EEEEENS7_6detail27Sm100ImplicitGemmTileTraitsINSA_20SM90_TMA_LOAD_IM2COLENSA_14ComposedLayoutINSA_7SwizzleILi3ELi4ELi3EEENSA_18smem_ptr_flag_bitsILi16EEENSS_INSB_IJNSC_ILi8EEESG_EEENSB_IJSG_SD_EEEEEEEvEENS10_INSA_13SM90_TMA_LOADENS12_IS14_S16_NSS_INSB_IJSG_S17_EEENSB_IJSD_SG_EEEEEEEvEEEENS_8epilogue10collective18CollectiveEpilogueINS1K_23Sm100TmaWarpSpecializedILi3ELi2ELi16ELb1ELb0EEEJSI_NSB_IJNSS_ISG_SD_EENSS_INSC_ILi32EEESD_EEEEESJ_NSB_IJNSB_IJlllEEESD_ST_EEESJ_S1U_NS1K_6fusion15FusionCallbacksIS1O_NS1V_17LinearCombinationISJ_fSJ_fLNS_15FloatRoundStyleE2EEESI_S1S_JEEENSA_5SM1004TMEM4LOAD26SM100_TMEM_LOAD_16dp256b4xES11_NS12_INS13_ILi2ELi4ELi3EEES16_NSS_INSB_IJS17_S1Q_EEENSB_IJS1Q_SD_EEEEEEENSA_17SM75_U32x4_LDSM_NENSA_21SM90_TMA_STORE_IM2COLES29_NSA_17SM90_U32x4_STSM_NENSA_39AutoVectorizingCopyWithAssumedAlignmentILi128EEEEEEvvEEEEvNT_6ParamsE:
[----:B------:R-:W1:Y:S01]  /*0000*/  LDC R1, c[0x0][0x37c] ;  /* 0x0000df00ff017b82 */ /* 0x000e620000000800 */
[----:B------:R-:W2:Y:S07]  /*0010*/  S2R R76, SR_TID.X ;  /* 0x00000000004c7919 */ /* 0x000eae0000002100 */
[----:B------:R-:W3:Y:S01]  /*0020*/  LDC.64 R2, c[0x0][0x890] ;  /* 0x00022400ff027b82 */ /* 0x000ee20000000a00 */
[----:B------:R-:W4:Y:S01]  /*0030*/  LDCU.64 UR50, c[0x0][0x358] ;  /* 0x00006b00ff3277ac */ /* 0x000f220008000a00 */
[----:B-1----:R-:W-:Y:S01]  /*0040*/  VIADD R1, R1, 0xfffffff8 ;  /* 0xfffffff801017836 */ /* 0x002fe20000000000 */
[----:B------:R-:W-:-:S02]  /*0050*/  PRMT R63, RZ, 0x7610, R63 ;  /* 0x00007610ff3f7816 */ /* 0x000fc4000000003f */
[----:B------:R-:W-:Y:S02]  /*0060*/  ELECT P2, URZ, PT ;  /* 0x0000000000ff782f */ /* 0x000fe40003840000 */
[----:B---3--:R-:W-:-:S04]  /*0070*/  ISETP.NE.U32.AND P0, PT, R2, RZ, PT ;  /* 0x000000ff0200720c */ /* 0x008fc80003f05070 */
[----:B------:R-:W-:Y:S02]  /*0080*/  ISETP.NE.AND.EX P0, PT, R3, RZ, PT, P0 ;  /* 0x000000ff0300720c */ /* 0x000fe40003f05300 */
[----:B--2---:R-:W-:-:S05]  /*0090*/  SHF.R.U32.HI R77, RZ, 0x5, R76 ;  /* 0x00000005ff4d7819 */ /* 0x004fca000001164c */
[----:B------:R-:W1:Y:S02]  /*00a0*/  SHFL.IDX PT, R0, R77, RZ, 0x1f ;  /* 0x00001fff4d007589 */ /* 0x000e6400000e0000 */
[----:B-1----:R-:W-:-:S04]  /*00b0*/  R2UR UR6, R0 ;  /* 0x00000000000672ca */ /* 0x002fc800000e0000 */
[----:B----4-:R-:W-:Y:S05]  /*00c0*/  @P0 BRA `(.L_x_0) ;  /* 0x00000000002c0947 */ /* 0x010fea0003800000 */
[----:B------:R-:W1:Y:S02]  /*00d0*/  LDCU.64 UR4, c[0x0][0x888] ;  /* 0x00011100ff0477ac */ /* 0x000e640008000a00 */
[----:B-1----:R-:W-:-:S04]  /*00e0*/  UISETP.NE.U32.AND UP0, UPT, UR4, URZ, UPT ;  /* 0x000000ff0400728c */ /* 0x002fc8000bf05070 */
[----:B------:R-:W-:-:S09]  /*00f0*/  UISETP.NE.AND.EX UP0, UPT, UR5, URZ, UPT, UP0 ;  /* 0x000000ff0500728c */ /* 0x000fd2000bf05300 */
[----:B------:R-:W-:Y:S05]  /*0100*/  BRA.U !UP0, `(.L_x_1) ;  /* 0x0000000108107547 */ /* 0x000fea000b800000 */
[----:B------:R-:W1:Y:S02]  /*0110*/  LDC.64 R4, c[0x0][0x888] ;  /* 0x00022200ff047b82 */ /* 0x000e640000000a00 */
[----:B-1----:R1:W5:Y:S01]  /*0120*/  LDG.E R35, desc[UR50][R4.64] ;  /* 0x0000003204237981 */ /* 0x002362000c1e1900 */
[----:B------:R-:W-:Y:S01]  /*0130*/  HFMA2 R63, -RZ, RZ, 0, 5.9604644775390625e-08 ;  /* 0x00000001ff3f7431 */ /* 0x000fe200000001ff */
[----:B------:R-:W-:Y:S05]  /*0140*/  BRA `(.L_x_0) ;  /* 0x00000000000c7947 */ /* 0x000fea0003800000 */
.L_x_1:
[----:B------:R-:W1:Y:S01]  /*0150*/  LDCU UR4, c[0x0][0x880] ;  /* 0x00011000ff0477ac */ /* 0x000e620008000800 */
[----:B------:R-:W-:Y:S01]  /*0160*/  HFMA2 R63, -RZ, RZ, 0, 5.9604644775390625e-08 ;  /* 0x00000001ff3f7431 */ /* 0x000fe200000001ff */
[----:B-1----:R-:W-:-:S07]  /*0170*/  MOV R35, UR4 ;  /* 0x0000000400237c02 */ /* 0x002fce0008000f00 */
.L_x_0:
[----:B------:R-:W2:Y:S02]  /*0180*/  LDCU.64 UR4, c[0x0][0x8b0] ;  /* 0x00011600ff0477ac */ /* 0x000ea40008000a00 */
[----:B--2---:R-:W-:-:S04]  /*0190*/  UISETP.NE.U32.AND UP0, UPT, UR4, URZ, UPT ;  /* 0x000000ff0400728c */ /* 0x004fc8000bf05070 */
[----:B------:R-:W-:-:S09]  /*01a0*/  UISETP.NE.AND.EX UP0, UPT, UR5, URZ, UPT, UP0 ;  /* 0x000000ff0500728c */ /* 0x000fd2000bf05300 */
[----:B------:R-:W-:Y:S05]  /*01b0*/  BRA.U UP0, `(.L_x_2) ;  /* 0x0000000100247547 */ /* 0x000fea000b800000 */
[----:B------:R-:W2:Y:S02]  /*01c0*/  LDCU.64 UR4, c[0x0][0x8a8] ;  /* 0x00011500ff0477ac */ /* 0x000ea40008000a00 */
[----:B--2---:R-:W-:-:S04]  /*01d0*/  UISETP.NE.U32.AND UP0, UPT, UR4, URZ, UPT ;  /* 0x000000ff0400728c */ /* 0x004fc8000bf05070 */
[----:B------:R-:W-:-:S09]  /*01e0*/  UISETP.NE.AND.EX UP0, UPT, UR5, URZ, UPT, UP0 ;  /* 0x000000ff0500728c */ /* 0x000fd2000bf05300 */
[----:B------:R-:W-:Y:S05]  /*01f0*/  BRA.U !UP0, `(.L_x_3) ;  /* 0x00000001080c7547 */ /* 0x000fea000b800000 */
[----:B-1----:R-:W1:Y:S02]  /*0200*/  LDC.64 R4, c[0x0][0x8a8] ;  /* 0x00022a00ff047b82 */ /* 0x002e640000000a00 */
[----:B-1----:R2:W5:Y:S01]  /*0210*/  LDG.E R33, desc[UR50][R4.64] ;  /* 0x0000003204217981 */ /* 0x002562000c1e1900 */
[----:B------:R-:W-:Y:S05]  /*0220*/  BRA `(.L_x_2) ;  /* 0x0000000000087947 */ /* 0x000fea0003800000 */
.L_x_3:
[----:B------:R-:W2:Y:S02]  /*0230*/  LDCU UR4, c[0x0][0x8a0] ;  /* 0x00011400ff0477ac */ /* 0x000ea40008000800 */
[----:B--2---:R-:W-:Y:S02]  /*0240*/  MOV R33, UR4 ;  /* 0x0000000400217c02 */ /* 0x004fe40008000f00 */
.L_x_2:
[----:B-12---:R-:W1:Y:S01]  /*0250*/  LDC.64 R4, c[0x0][0x888] ;  /* 0x00022200ff047b82 */ /* 0x006e620000000a00 */
[----:B------:R-:W-:Y:S01]  /*0260*/  IMAD.U32 R0, RZ, RZ, UR6 ;  /* 0x00000006ff007e24 */ /* 0x000fe2000f8e00ff */
[----:B------:R-:W-:Y:S01]  /*0270*/  ISETP.EQ.U32.AND P4, PT, R2, RZ, PT ;  /* 0x000000ff0200720c */ /* 0x000fe20003f82070 */
[----:B------:R-:W-:Y:S03]  /*0280*/  BSSY.RECONVERGENT B0, `(.L_x_4) ;  /* 0x0000012000007945 */ /* 0x000fe60003800200 */
[----:B------:R-:W-:Y:S02]  /*0290*/  ISETP.NE.OR P1, PT, R0, 0x1, !P2 ;  /* 0x000000010000780c */ /* 0x000fe40005725670 */
[----:B-1----:R-:W-:-:S04]  /*02a0*/  ISETP.NE.U32.AND P0, PT, R4, RZ, PT ;  /* 0x000000ff0400720c */ /* 0x002fc80003f05070 */
[----:B------:R-:W-:-:S13]  /*02b0*/  ISETP.NE.AND.EX P0, PT, R5, RZ, PT, P0 ;  /* 0x000000ff0500720c */ /* 0x000fda0003f05300 */
[----:B------:R-:W-:Y:S01]  /*02c0*/  VOTEU.ANY UP4, P0 ;  /* 0x0000000000ff7886 */ /* 0x000fe20000080100 */
[----:B------:R-:W-:Y:S02]  /*02d0*/  PLOP3.LUT P3, PT, PT, PT, UP4, 0x80, 0x8 ;  /* 0x000000000008781c */ /* 0x000fe40003f6f048 */
[----:B------:R-:W-:Y:S02]  /*02e0*/  ISETP.NE.OR P0, PT, R0, 0x3, !P2 ;  /* 0x000000030000780c */ /* 0x000fe40005705670 */
[----:B------:R-:W-:-:S04]  /*02f0*/  ISETP.EQ.OR.EX P5, PT, R3, RZ, !P3, P4 ;  /* 0x000000ff0300720c */ /* 0x000fc80005fa2740 */
[----:B------:R-:W-:Y:S01]  /*0300*/  P2R R78, PR, RZ, 0x20 ;  /* 0x00000020ff4e7803 */ /* 0x000fe20000000000 */
[----:B------:R-:W-:Y:S05]  /*0310*/  @P1 BRA `(.L_x_5) ;  /* 0x0000000000201947 */ /* 0x000fea0003800000 */
[----:B------:R-:W1:Y:S02]  /*0320*/  LDCU.64 UR4, c[0x0][0x348] ;  /* 0x00006900ff0477ac */ /* 0x000e640008000a00 */
[----:B-1----:R-:W-:Y:S02]  /*0330*/  UIADD3 UR8, UP1, UPT, UR4, 0x80, URZ ;  /* 0x0000008004087890 */ /* 0x002fe4000ff3e0ff */
[----:B------:R-:W-:Y:S02]  /*0340*/  UIADD3 UR4, UP0, UPT, UR4, 0x180, URZ ;  /* 0x0000018004047890 */ /* 0x000fe4000ff1e0ff */
[----:B------:R-:W-:Y:S02]  /*0350*/  UIADD3.X UR9, UPT, UPT, URZ, UR5, URZ, UP1, !UPT ;  /* 0x00000005ff097290 */ /* 0x000fe40008ffe4ff */
[----:B------:R-:W-:-:S07]  /*0360*/  UIADD3.X UR5, UPT, UPT, URZ, UR5, URZ, UP0, !UPT ;  /* 0x00000005ff057290 */ /* 0x000fce00087fe4ff */
[----:B------:R1:W-:Y:S02]  /*0370*/  UTMACCTL.PF [UR8] ;  /* 0x00000000080079b9 */ /* 0x0003e40008040000 */
[----:B------:R1:W-:Y:S02]  /*0380*/  UTMACCTL.PF [UR4] ;  /* 0x00000000040079b9 */ /* 0x0003e40008040000 */
[----:B-1----:R-:W-:Y:S01]  /*0390*/  NOP ;  /* 0x0000000000007918 */ /* 0x002fe20000000000 */
.L_x_5:
[----:B------:R-:W-:Y:S05]  /*03a0*/  BSYNC.RECONVERGENT B0 ;  /* 0x0000000000007941 */ /* 0x000fea0003800200 */
.L_x_4:
[----:B------:R-:W-:Y:S04]  /*03b0*/  BSSY.RECONVERGENT B0, `(.L_x_6) ;  /* 0x000000a000007945 */ /* 0x000fe80003800200 */
        /* <DEDUP_REMOVED lines=9> */
.L_x_7:
[----:B------:R-:W-:Y:S05]  /*0450*/  BSYNC.RECONVERGENT B0 ;  /* 0x0000000000007941 */ /* 0x000fea0003800200 */
.L_x_6:
[----:B------:R-:W-:Y:S01]  /*0460*/  UPLOP3.LUT UP1, UPT, UPT, UPT, UPT, 0x80, 0x8 ;  /* 0x000000000008789c */ /* 0x000fe20003f2f070 */
[----:B------:R-:W-:Y:S10]  /*0470*/  @!P5 BRA `(.L_x_8) ;  /* 0x000000000024d947 */ /* 0x000ff40003800000 */
[----:B------:R-:W-:Y:S01]  /*0480*/  ISETP.NE.U32.AND P1, PT, R2, RZ, PT ;  /* 0x000000ff0200720c */ /* 0x000fe20003f25070 */
[----:B------:R-:W-:Y:S01]  /*0490*/  USEL UR4, URZ, 0xffffffff, UP4 ;  /* 0xffffffffff047887 */ /* 0x000fe2000a000000 */
[----:B-----5:R-:W-:Y:S02]  /*04a0*/  FSETP.NEU.AND P0, PT, R35, RZ, PT ;  /* 0x000000ff2300720b */ /* 0x020fe40003f0d000 */
[----:B------:R-:W-:-:S11]  /*04b0*/  ISETP.NE.AND.EX P1, PT, R3, RZ, PT, P1 ;  /* 0x000000ff0300720c */ /* 0x000fd60003f25310 */
[----:B------:R-:W-:Y:S02]  /*04c0*/  VOTEU.ANY UP0, P0 ;  /* 0x0000000000ff7886 */ /* 0x000fe40000000100 */
[----:B------:R-:W-:-:S05]  /*04d0*/  VOTEU.ANY UP1, P1 ;  /* 0x0000000000ff7886 */ /* 0x000fca0000820100 */
[----:B------:R-:W-:-:S04]  /*04e0*/  @!UP1 USEL UR4, URZ, 0xffffffff, UP0 ;  /* 0xffffffffff049887 */ /* 0x000fc80008000000 */
[----:B------:R-:W-:-:S04]  /*04f0*/  ULOP3.LUT UR4, UR4, 0x1, URZ, 0xc0, !UPT ;  /* 0x0000000104047892 */ /* 0x000fc8000f8ec0ff */
[----:B------:R-:W-:-:S11]  /*0500*/  UISETP.NE.U32.AND UP1, UPT, UR4, 0x1, UPT ;  /* 0x000000010400788c */ /* 0x000fd6000bf25070 */
.L_x_8:
[----:B------:R-:W1:Y:S01]  /*0510*/  SHFL.IDX PT, R2, R77, RZ, 0x1f ;  /* 0x00001fff4d027589 */ /* 0x000e6200000e0000 */
[----:B------:R-:W-:-:S04]  /*0520*/  UISETP.NE.AND UP0, UPT, UR6, 0x2, UPT ;  /* 0x000000020600788c */ /* 0x000fc8000bf05270 */
[----:B------:R-:W-:Y:S01]  /*0530*/  USEL UR15, URZ, 0x1, UP0 ;  /* 0x00000001ff0f7887 */ /* 0x000fe20008000000 */
[----:B-1----:R-:W-:-:S13]  /*0540*/  ISETP.NE.AND P0, PT, R2, RZ, PT ;  /* 0x000000ff0200720c */ /* 0x002fda0003f05270 */
[----:B------:R-:W-:Y:S05]  /*0550*/  @P0 BRA `(.L_x_9) ;  /* 0x00000000009c0947 */ /* 0x000fea0003800000 */
[----:B------:R-:W-:Y:S01]  /*0560*/  ELECT P0, URZ, PT ;  /* 0x0000000000ff782f */ /* 0x000fe20003800000 */
[----:B------:R-:W-:-:S12]  /*0570*/  BSSY.RECONVERGENT B0, `(.L_x_9) ;  /* 0x0000025000007945 */ /* 0x000fd80003800200 */
[----:B------:R-:W-:Y:S05]  /*0580*/  @!P0 BRA `(.L_x_10) ;  /* 0x00000000008c8947 */ /* 0x000fea0003800000 */
[----:B------:R-:W1:Y:S01]  /*0590*/  S2UR UR5, SR_CgaCtaId ;  /* 0x00000000000579c3 */ /* 0x000e620000008800 */
[----:B------:R-:W-:Y:S01]  /*05a0*/  UMOV UR7, 0x400 ;  /* 0x0000040000077882 */ /* 0x000fe20000000000 */
[----:B------:R-:W-:Y:S02]  /*05b0*/  UMOV UR4, 0x1 ;  /* 0x0000000100047882 */ /* 0x000fe40000000000 */
[----:B------:R-:W-:-:S04]  /*05c0*/  UIADD3 UR8, UPT, UPT, -UR4, 0x100000, URZ ;  /* 0x0010000004087890 */ /* 0x000fc8000fffe1ff */
[----:B------:R-:W-:Y:S02]  /*05d0*/  USHF.L.U32 UR9, UR8, 0xb, URZ ;  /* 0x0000000b08097899 */ /* 0x000fe400080006ff */
[----:B------:R-:W-:Y:S02]  /*05e0*/  USHF.L.U32 UR8, UR8, 0x1, URZ ;  /* 0x0000000108087899 */ /* 0x000fe400080006ff */
[----:B-1----:R-:W-:Y:S01]  /*05f0*/  ULEA UR5, UR5, UR7, 0x18 ;  /* 0x0000000705057291 */ /* 0x002fe2000f8ec0ff */
[----:B------:R-:W1:Y:S11]  /*0600*/  FENCE.VIEW.ASYNC.S ;  /* 0x00000000000073c6 */ /* 0x000e760000000000 */
[----:B-1----:R1:W2:Y:S01]  /*0610*/  SYNCS.EXCH.64 URZ, [UR5], UR8 ;  /* 0x0000000805ff75b2 */ /* 0x0022a20008000100 */
[----:B------:R1:W3:Y:S01]  /*0620*/  SYNCS.EXCH.64 URZ, [UR5+0x68], UR8 ;  /* 0x0000680805ff75b2 */ /* 0x0002e20008000100 */
[----:B------:R1:W4:Y:S01]  /*0630*/  SYNCS.EXCH.64 URZ, [UR5+0x8], UR8 ;  /* 0x0000080805ff75b2 */ /* 0x0003220008000100 */
[----:B------:R1:W1:Y:S01]  /*0640*/  SYNCS.EXCH.64 URZ, [UR5+0x70], UR8 ;  /* 0x0000700805ff75b2 */ /* 0x0002620008000100 */
        /* <DEDUP_REMOVED lines=22> */
[----:B--234-:R-:W-:Y:S01]  /*07b0*/  NOP ;  /* 0x0000000000007918 */ /* 0x01cfe20000000000 */
.L_x_10:
[----:B-1----:R-:W-:Y:S05]  /*07c0*/  BSYNC.RECONVERGENT B0 ;  /* 0x0000000000007941 */ /* 0x002fea0003800200 */
.L_x_9:
[----:B------:R-:W1:Y:S01]  /*07d0*/  SHFL.IDX PT, R2, R77, RZ, 0x1f ;  /* 0x00001fff4d027589 */ /* 0x000e6200000e0000 */
[----:B------:R-:W-:Y:S01]  /*07e0*/  NOP ;  /* 0x0000000000007918 */ /* 0x000fe20000000000 */
[----:B-1----:R-:W-:-:S13]  /*07f0*/  ISETP.NE.AND P0, PT, R2, 0x1, PT ;  /* 0x000000010200780c */ /* 0x002fda0003f05270 */
[----:B------:R-:W-:Y:S05]  /*0800*/  @P0 BRA `(.L_x_11) ;  /* 0x0000000000500947 */ /* 0x000fea0003800000 */
[----:B------:R-:W1:Y:S01]  /*0810*/  S2UR UR7, SR_CgaCtaId ;  /* 0x00000000000779c3 */ /* 0x000e620000008800 */
[----:B------:R-:W-:Y:S01]  /*0820*/  UMOV UR8, 0x400 ;  /* 0x0000040000087882 */ /* 0x000fe20000000000 */
[----:B------:R-:W-:Y:S01]  /*0830*/  UMOV UR5, 0x20 ;  /* 0x0000002000057882 */ /* 0x000fe20000000000 */
[----:B------:R-:W-:Y:S01]  /*0840*/  UMOV UR4, 0x80 ;  /* 0x0000008000047882 */ /* 0x000fe20000000000 */
[----:B------:R-:W-:Y:S01]  /*0850*/  ELECT P0, URZ, PT ;  /* 0x0000000000ff782f */ /* 0x000fe20003800000 */
[----:B-1----:R-:W-:Y:S02]  /*0860*/  ULEA UR7, UR7, UR8, 0x18 ;  /* 0x0000000807077291 */ /* 0x002fe4000f8ec0ff */
[----:B------:R-:W-:-:S04]  /*0870*/  UIADD3 UR8, UPT, UPT, -UR5, 0x100000, URZ ;  /* 0x0010000005087890 */ /* 0x000fc8000fffe1ff */
[----:B------:R-:W-:Y:S02]  /*0880*/  USHF.L.U32 UR9, UR8, 0xb, URZ ;  /* 0x0000000b08097899 */ /* 0x000fe400080006ff */
[----:B------:R-:W-:Y:S02]  /*0890*/  USHF.L.U32 UR8, UR8, 0x1, URZ ;  /* 0x0000000108087899 */ /* 0x000fe400080006ff */
[----:B------:R-:W-:-:S04]  /*08a0*/  UIADD3 UR4, UPT, UPT, -UR4, 0x100000, URZ ;  /* 0x0010000004047890 */ /* 0x000fc8000fffe1ff */
[----:B------:R-:W-:Y:S02]  /*08b0*/  USHF.L.U32 UR5, UR4, 0xb, URZ ;  /* 0x0000000b04057899 */ /* 0x000fe400080006ff */
[----:B------:R-:W-:Y:S01]  /*08c0*/  USHF.L.U32 UR4, UR4, 0x1, URZ ;  /* 0x0000000104047899 */ /* 0x000fe200080006ff */
[----:B------:R-:W1:Y:S03]  /*08d0*/  FENCE.VIEW.ASYNC.S ;  /* 0x00000000000073c6 */ /* 0x000e660000000000 */
[----:B-1----:R1:W2:Y:S08]  /*08e0*/  SYNCS.EXCH.64 URZ, [UR7+0xd0], UR8 ;  /* 0x0000d00807ff75b2 */ /* 0x0022b00008000100 */
[----:B------:R1:W3:Y:S01]  /*08f0*/  SYNCS.EXCH.64 URZ, [UR7+0xe8], UR4 ;  /* 0x0000e80407ff75b2 */ /* 0x0002e20008000100 */
[----:B------:R1:W4:Y:S01]  /*0900*/  SYNCS.EXCH.64 URZ, [UR7+0xd8], UR8 ;  /* 0x0000d80807ff75b2 */ /* 0x0003220008000100 */
[----:B------:R1:W1:Y:S01]  /*0910*/  SYNCS.EXCH.64 URZ, [UR7+0xf0], UR4 ;  /* 0x0000f00407ff75b2 */ /* 0x0002620008000100 */
[----:B------:R1:W1:Y:S01]  /*0920*/  SYNCS.EXCH.64 URZ, [UR7+0xe0], UR8 ;  /* 0x0000e00807ff75b2 */ /* 0x0002620008000100 */
[----:B------:R1:W1:Y:S01]  /*0930*/  SYNCS.EXCH.64 URZ, [UR7+0xf8], UR4 ;  /* 0x0000f80407ff75b2 */ /* 0x0002620008000100 */
[----:B------:R-:W-:Y:S01]  /*0940*/  NOP ;  /* 0x0000000000007918 */ /* 0x000fe20000000000 */
.L_x_11:
[----:B------:R-:W2:Y:S01]  /*0950*/  SHFL.IDX PT, R2, R77, RZ, 0x1f ;  /* 0x00001fff4d027589 */ /* 0x000ea200000e0000 */
[----:B------:R-:W-:Y:S01]  /*0960*/  NOP ;  /* 0x0000000000007918 */ /* 0x000fe20000000000 */
[----:B--2---:R-:W-:-:S13]  /*0970*/  ISETP.NE.AND P0, PT, R2, 0x3, PT ;  /* 0x000000030200780c */ /* 0x004fda0003f05270 */
[----:B------:R-:W-:Y:S05]  /*0980*/  @P0 BRA `(.L_x_12) ;  /* 0x0000000000300947 */ /* 0x000fea0003800000 */
[----:B-1----:R-:W1:Y:S01]  /*0990*/  S2UR UR5, SR_CgaCtaId ;  /* 0x00000000000579c3 */ /* 0x002e620000008800 */
[----:B------:R-:W-:Y:S01]  /*09a0*/  UMOV UR7, 0x400 ;  /* 0x0000040000077882 */ /* 0x000fe20000000000 */
[----:B------:R-:W-:Y:S01]  /*09b0*/  UMOV UR4, 0x20 ;  /* 0x0000002000047882 */ /* 0x000fe20000000000 */
[----:B------:R-:W-:Y:S01]  /*09c0*/  ELECT P0, URZ, PT ;  /* 0x0000000000ff782f */ /* 0x000fe20003800000 */
[----:B------:R-:W-:-:S04]  /*09d0*/  UIADD3 UR8, UPT, UPT, -UR4, 0x100000, URZ ;  /* 0x0010000004087890 */ /* 0x000fc8000fffe1ff */
[----:B------:R-:W-:Y:S02]  /*09e0*/  USHF.L.U32 UR9, UR8, 0xb, URZ ;  /* 0x0000000b08097899 */ /* 0x000fe400080006ff */
[----:B------:R-:W-:Y:S02]  /*09f0*/  USHF.L.U32 UR8, UR8, 0x1, URZ ;  /* 0x0000000108087899 */ /* 0x000fe400080006ff */
[----:B-1----:R-:W-:Y:S01]  /*0a00*/  ULEA UR5, UR5, UR7, 0x18 ;  /* 0x0000000705057291 */ /* 0x002fe2000f8ec0ff */
[----:B------:R-:W1:Y:S11]  /*0a10*/  FENCE.VIEW.ASYNC.S ;  /* 0x00000000000073c6 */ /* 0x000e760000000000 */
[----:B-1----:R2:W1:Y:S01]  /*0a20*/  SYNCS.EXCH.64 URZ, [UR5+0x100], UR8 ;  /* 0x0001000805ff75b2 */ /* 0x0024620008000100 */
[----:B------:R2:W1:Y:S02]  /*0a30*/  SYNCS.EXCH.64 URZ, [UR5+0x108], UR8 ;  /* 0x0001080805ff75b2 */ /* 0x0004640008000100 */
[----:B--2---:R-:W-:Y:S01]  /*0a40*/  NOP ;  /* 0x0000000000007918 */ /* 0x004fe20000000000 */
.L_x_12:
[----:B------:R-:W2:Y:S01]  /*0a50*/  SHFL.IDX PT, R2, R77, RZ, 0x1f ;  /* 0x00001fff4d027589 */ /* 0x000ea200000e0000 */
[----:B------:R-:W-:Y:S01]  /*0a60*/  NOP ;  /* 0x0000000000007918 */ /* 0x000fe20000000000 */
[----:B--2---:R-:W-:-:S13]  /*0a70*/  ISETP.NE.AND P0, PT, R2, 0x4, PT ;  /* 0x000000040200780c */ /* 0x004fda0003f05270 */
[----:B------:R-:W-:Y:S05]  /*0a80*/  @P0 BRA `(.L_x_13) ;  /* 0x0000000000440947 */ /* 0x000fea0003800000 */
[----:B-1----:R-:W1:Y:S01]  /*0a90*/  S2UR UR5, SR_CgaCtaId ;  /* 0x00000000000579c3 */ /* 0x002e620000008800 */
[----:B------:R-:W-:Y:S01]  /*0aa0*/  UMOV UR8, 0x100 ;  /* 0x0000010000087882 */ /* 0x000fe20000000000 */
[----:B------:R-:W-:Y:S01]  /*0ab0*/  UMOV UR7, 0x400 ;  /* 0x0000040000077882 */ /* 0x000fe20000000000 */
[----:B------:R-:W-:Y:S01]  /*0ac0*/  USEL UR8, UR8, 0xe0, UP1 ;  /* 0x000000e008087887 */ /* 0x000fe20008800000 */
[----:B------:R-:W-:Y:S01]  /*0ad0*/  UMOV UR4, 0x1 ;  /* 0x0000000100047882 */ /* 0x000fe20000000000 */
[----:B------:R-:W-:Y:S01]  /*0ae0*/  ELECT P0, URZ, PT ;  /* 0x0000000000ff782f */ /* 0x000fe20003800000 */
[----:B------:R-:W-:-:S04]  /*0af0*/  UIADD3 UR10, UPT, UPT, -UR4, 0x100000, URZ ;  /* 0x00100000040a7890 */ /* 0x000fc8000fffe1ff */
[----:B------:R-:W-:Y:S02]  /*0b00*/  USHF.L.U32 UR11, UR10, 0xb, URZ ;  /* 0x0000000b0a0b7899 */ /* 0x000fe400080006ff */
[----:B------:R-:W-:Y:S02]  /*0b10*/  USHF.L.U32 UR10, UR10, 0x1, URZ ;  /* 0x000000010a0a7899 */ /* 0x000fe400080006ff */
        /* <DEDUP_REMOVED lines=8> */
.L_x_13:
[----:B------:R-:W2:Y:S01]  /*0ba0*/  SHFL.IDX PT, R2, R77, RZ, 0x1f ;  /* 0x00001fff4d027589 */ /* 0x000ea200000e0000 */
[----:B------:R-:W-:Y:S01]  /*0bb0*/  NOP ;  /* 0x0000000000007918 */ /* 0x000fe20000000000 */
[----:B--2---:R-:W-:-:S13]  /*0bc0*/  ISETP.NE.AND P0, PT, R2, 0x5, PT ;  /* 0x000000050200780c */ /* 0x004fda0003f05270 */
[----:B------:R-:W-:Y:S05]  /*0bd0*/  @P0 BRA `(.L_x_14) ;  /* 0x0000000000480947 */ /* 0x000fea0003800000 */
[----:B-1----:R-:W1:Y:S01]  /*0be0*/  S2UR UR7, SR_CgaCtaId ;  /* 0x00000000000779c3 */ /* 0x002e620000008800 */
        /* <DEDUP_REMOVED lines=12> */
[----:B-1----:R2:W1:Y:S08]  /*0cb0*/  SYNCS.EXCH.64 URZ, [UR7+0x120], UR8 ;  /* 0x0001200807ff75b2 */ /* 0x0024700008000100 */
[----:B------:R2:W1:Y:S01]  /*0cc0*/  SYNCS.EXCH.64 URZ, [UR7+0x130], UR4 ;  /* 0x0001300407ff75b2 */ /* 0x0004620008000100 */
[----:B------:R2:W1:Y:S01]  /*0cd0*/  SYNCS.EXCH.64 URZ, [UR7+0x128], UR8 ;  /* 0x0001280807ff75b2 */ /* 0x0004620008000100 */
[----:B------:R2:W1:Y:S02]  /*0ce0*/  SYNCS.EXCH.64 URZ, [UR7+0x138], UR4 ;  /* 0x0001380407ff75b2 */ /* 0x0004640008000100 */
[----:B--2---:R-:W-:Y:S01]  /*0cf0*/  NOP ;  /* 0x0000000000007918 */ /* 0x004fe20000000000 */
.L_x_14:
[----:B-1----:R-:W1:Y:S01]  /*0d00*/  S2UR UR8, SR_CTAID.X ;  /* 0x00000000000879c3 */ /* 0x002e620000002500 */
[----:B------:R-:W-:-:S05]  /*0d10*/  CS2R.32 R64, SR_CgaSize ;  /* 0x0000000000407805 */ /* 0x000fca0000008a00 */
[----:B------:R-:W-:-:S05]  /*0d20*/  IMAD R64, R64, -0xa0, RZ ;  /* 0xffffff6040407824 */ /* 0x000fca00078e02ff */
[----:B------:R-:W-:-:S14]  /*0d30*/  R2UR UR7, R64 ;  /* 0x00000000400772ca */ /* 0x000fdc00000e0000 */
[----:B------:R-:W2:Y:S01]  /*0d40*/  LDCU UR7, c[0x0][UR7+0x2b0] ;  /* 0x00005600070777ac */ /* 0x000ea20008000800 */
[----:B------:R-:W1:Y:S01]  /*0d50*/  S2R R19, SR_CTAID.Z ;  /* 0x0000000000137919 */ /* 0x000e620000002700 */
[----:B------:R-:W-:Y:S01]  /*0d60*/  NOP ;  /* 0x0000000000007918 */ /* 0x000fe20000000000 */
[----:B------:R-:W-:-:S05]  /*0d70*/  CS2R.32 R64, SR_CgaSize ;  /* 0x0000000000407805 */ /* 0x000fca0000008a00 */
[----:B------:R-:W-:-:S05]  /*0d80*/  IMAD R64, R64, -0xa0, RZ ;  /* 0xffffff6040407824 */ /* 0x000fca00078e02ff */
[----:B------:R-:W-:-:S14]  /*0d90*/  R2UR UR4, R64 ;  /* 0x00000000400472ca */ /* 0x000fdc00000e0000 */
[----:B------:R-:W3:Y:S01]  /*0da0*/  LDCU UR4, c[0x0][UR4+0x2b4] ;  /* 0x00005680040477ac */ /* 0x000ee20008000800 */
[----:B------:R-:W4:Y:S08]  /*0db0*/  S2UR UR5, SR_CTAID.Y ;  /* 0x00000000000579c3 */ /* 0x000f300000002600 */
[----:B------:R-:W3:Y:S01]  /*0dc0*/  LDC R9, c[0x0][0xb24] ;  /* 0x0002c900ff097b82 */ /* 0x000ee20000000800 */
[----:B-1----:R-:W-:-:S02]  /*0dd0*/  I2FP.F32.U32 R4, UR8 ;  /* 0x0000000800047c45 */ /* 0x002fc40008201000 */
[----:B------:R-:W-:-:S05]  /*0de0*/  CS2R.32 R5, SR_CgaSize ;  /* 0x0000000000057805 */ /* 0x000fca0000008a00 */
[----:B------:R-:W-:-:S06]  /*0df0*/  IMAD R5, R5, -0xa0, RZ ;  /* 0xffffff6005057824 */ /* 0x000fcc00078e02ff */
[----:B------:R-:W1:Y:S01]  /*0e00*/  LDC R5, c[0x0][R5+0x2a0] ;  /* 0x0000a80005057b82 */ /* 0x000e620000000800 */
[----:B------:R-:W-:Y:S01]  /*0e10*/  MOV R45, UR8 ;  /* 0x00000008002d7c02 */ /* 0x000fe20008000f00 */
[----:B--2---:R-:W-:Y:S01]  /*0e20*/  FMUL R4, R4, UR7 ;  /* 0x0000000704047c20 */ /* 0x004fe20008400000 */
[----:B----4-:R-:W-:Y:S02]  /*0e30*/  I2FP.F32.U32 R2, UR5 ;  /* 0x0000000500027c45 */ /* 0x010fe40008201000 */
[----:B------:R-:W-:-:S05]  /*0e40*/  CS2R.32 R3, SR_CgaSize ;  /* 0x0000000000037805 */ /* 0x000fca0000008a00 */
[----:B------:R-:W-:-:S06]  /*0e50*/  IMAD R3, R3, -0xa0, RZ ;  /* 0xffffff6003037824 */ /* 0x000fcc00078e02ff */
[----:B------:R-:W2:Y:S01]  /*0e60*/  LDC R3, c[0x0][R3+0x2a4] ;  /* 0x0000a90003037b82 */ /* 0x000ea20000000800 */
[----:B------:R-:W4:Y:S01]  /*0e70*/  F2I.U32.TRUNC.NTZ R64, R4 ;  /* 0x0000000400407305 */ /* 0x000f22000020f000 */
[----:B------:R-:W-:Y:S01]  /*0e80*/  MOV R18, UR5 ;  /* 0x0000000500127c02 */ /* 0x000fe20008000f00 */
[----:B---3--:R-:W-:-:S05]  /*0e90*/  FMUL R2, R2, UR4 ;  /* 0x0000000402027c20 */ /* 0x008fca0008400000 */
[----:B------:R-:W-:Y:S01]  /*0ea0*/  BAR.SYNC.DEFER_BLOCKING 0x0 ;  /* 0x0000000000007b1d */ /* 0x000fe20000010000 */
[----:B------:R-:W-:-:S05]  /*0eb0*/  ISETP.GE.AND P0, PT, R9, 0x1, PT ;  /* 0x000000010900780c */ /* 0x000fca0003f06270 */
[----:B------:R-:W3:Y:S01]  /*0ec0*/  F2I.U32.TRUNC.NTZ R62, R2 ;  /* 0x00000002003e7305 */ /* 0x000ee2000020f000 */
[----:B----4-:R-:W-:-:S05]  /*0ed0*/  IADD3 R64, PT, PT, -R64, RZ, RZ ;  /* 0x000000ff40407210 */ /* 0x010fca0007ffe1ff */
[----:B-1----:R-:W-:Y:S01]  /*0ee0*/  IMAD R64, R5, R64, UR8 ;  /* 0x0000000805407e24 */ /* 0x002fe2000f8e0240 */
[----:B---3--:R-:W-:-:S05]  /*0ef0*/  IADD3 R62, PT, PT, -R62, RZ, RZ ;  /* 0x000000ff3e3e7210 */ /* 0x008fca0007ffe1ff */
[----:B--2---:R-:W-:Y:S01]  /*0f00*/  IMAD R62, R3, R62, UR5 ;  /* 0x00000005033e7e24 */ /* 0x004fe2000f8e023e */
[----:B------:R-:W-:Y:S06]  /*0f10*/  @!P0 BRA `(.L_x_15) ;  /* 0x0000000000b88947 */ /* 0x000fec0003800000 */
[----:B------:R-:W1:Y:S01]  /*0f20*/  LDC.64 R4, c[0x0][0xb18] ;  /* 0x0002c600ff047b82 */ /* 0x000e620000000a00 */
[----:B------:R-:W-:-:S07]  /*0f30*/  ISETP.NE.AND P0, PT, R9, 0x1, PT ;  /* 0x000000010900780c */ /* 0x000fce0003f05270 */
[----:B------:R-:W2:Y:S08]  /*0f40*/  LDC R10, c[0x0][0xb0c] ;  /* 0x0002c300ff0a7b82 */ /* 0x000eb00000000800 */
[----:B------:R-:W3:Y:S08]  /*0f50*/  LDC R11, c[0x0][0x370] ;  /* 0x0000dc00ff0b7b82 */ /* 0x000ef00000000800 */
[----:B------:R-:W4:Y:S01]  /*0f60*/  LDC R12, c[0x0][0x374] ;  /* 0x0000dd00ff0c7b82 */ /* 0x000f220000000800 */
[----:B-1----:R-:W-:-:S07]  /*0f70*/  ISETP.NE.AND P1, PT, R4, 0x1, PT ;  /* 0x000000010400780c */ /* 0x002fce0003f25270 */
[----:B------:R-:W3:Y:S01]  /*0f80*/  LDC.64 R6, c[0x0][0xb10] ;  /* 0x0002c400ff067b82 */ /* 0x000ee20000000a00 */
[----:B--2---:R-:W-:-:S07]  /*0f90*/  ISETP.NE.AND P3, PT, R10, 0x1, PT ;  /* 0x000000010a00780c */ /* 0x004fce0003f65270 */
[----:B------:R-:W1:Y:S08]  /*0fa0*/  LDC R8, c[0x0][0xb20] ;  /* 0x0002c800ff087b82 */ /* 0x000e700000000800 */
[----:B------:R-:W2:Y:S01]  /*0fb0*/  LDC.64 R2, c[0x0][0xb28] ;  /* 0x0002ca00ff027b82 */ /* 0x000ea20000000a00 */
[----:B----4-:R-:W-:-:S04]  /*0fc0*/  IMAD.HI.U32 R13, R12, R5, RZ ;  /* 0x000000050c0d7227 */ /* 0x010fc800078e00ff */
[----:B------:R-:W-:-:S04]  /*0fd0*/  IMAD.HI.U32 R5, R18, R5, RZ ;  /* 0x0000000512057227 */ /* 0x000fc800078e00ff */
[----:B---3--:R-:W-:-:S04]  /*0fe0*/  IMAD.HI.U32 R14, R11, R6, RZ ;  /* 0x000000060b0e7227 */ /* 0x008fc800078e00ff */
[C---:B------:R-:W-:Y:S01]  /*0ff0*/  IMAD.HI.U32 R16, R45.reuse, R6, RZ ;  /* 0x000000062d107227 */ /* 0x040fe200078e00ff */
[-C--:B------:R-:W-:Y:S02]  /*1000*/  @P3 SHF.R.U32.HI R11, RZ, R7.reuse, R14 ;  /* 0x00000007ff0b3219 */ /* 0x080fe4000001160e */
[-C--:B-1----:R-:W-:Y:S02]  /*1010*/  @P1 SHF.R.U32.HI R12, RZ, R8.reuse, R13 ;  /* 0x00000008ff0c1219 */ /* 0x082fe4000001160d */
[----:B------:R-:W-:Y:S02]  /*1020*/  SHF.R.U32.HI R5, RZ, R8, R5 ;  /* 0x00000008ff057219 */ /* 0x000fe40000011605 */
[----:B------:R-:W-:Y:S02]  /*1030*/  SHF.R.U32.HI R16, RZ, R7, R16 ;  /* 0x00000007ff107219 */ /* 0x000fe40000011610 */
[----:B------:R-:W-:Y:S01]  /*1040*/  SEL R5, R18, R5, !P1 ;  /* 0x0000000512057207 */ /* 0x000fe20004800000 */
[----:B--2---:R-:W-:Y:S01]  /*1050*/  IMAD.HI.U32 R14, R12, R2, RZ ;  /* 0x000000020c0e7227 */ /* 0x004fe200078e00ff */
[----:B------:R-:W-:-:S02]  /*1060*/  SEL R7, R45, R16, !P3 ;  /* 0x000000102d077207 */ /* 0x000fc40005800000 */
[----:B------:R-:W-:Y:S01]  /*1070*/  IADD3 R13, PT, PT, -R5, RZ, RZ ;  /* 0x000000ff050d7210 */ /* 0x000fe20007ffe1ff */
[----:B------:R-:W-:Y:S01]  /*1080*/  IMAD.HI.U32 R6, R11, R2, RZ ;  /* 0x000000020b067227 */ /* 0x000fe200078e00ff */
[----:B------:R-:W-:-:S03]  /*1090*/  @P0 SHF.R.U32.HI R12, RZ, R3, R14 ;  /* 0x00000003ff0c0219 */ /* 0x000fc6000001160e */
[----:B------:R-:W-:Y:S01]  /*10a0*/  IMAD R13, R4, R13, R18 ;  /* 0x0000000d040d7224 */ /* 0x000fe200078e0212 */
[----:B------:R-:W-:Y:S01]  /*10b0*/  @P0 SHF.R.U32.HI R11, RZ, R3, R6 ;  /* 0x00000003ff0b0219 */ /* 0x000fe20000011606 */
[----:B------:R-:W-:-:S04]  /*10c0*/  IMAD R12, R12, R9, RZ ;  /* 0x000000090c0c7224 */ /* 0x000fc800078e02ff */
[----:B------:R-:W-:Y:S01]  /*10d0*/  IMAD R6, R11, R9, RZ ;  /* 0x000000090b067224 */ /* 0x000fe200078e02ff */
[----:B------:R-:W-:-:S04]  /*10e0*/  ISETP.GE.AND P1, PT, R5, R12, PT ;  /* 0x0000000c0500720c */ /* 0x000fc80003f26270 */
[----:B------:R-:W-:Y:S01]  /*10f0*/  ISETP.GE.OR P1, PT, R7, R6, P1 ;  /* 0x000000060700720c */ /* 0x000fe20000f26670 */
[----:B------:R-:W-:-:S05]  /*1100*/  IMAD.HI.U32 R6, R5, R2, RZ ;  /* 0x0000000205067227 */ /* 0x000fca00078e00ff */
[----:B------:R-:W-:-:S04]  /*1110*/  SHF.R.U32.HI R6, RZ, R3, R6 ;  /* 0x00000003ff067219 */ /* 0x000fc80000011606 */
[----:B------:R-:W-:-:S03]  /*1120*/  SEL R6, R5, R6, !P0 ;  /* 0x0000000605067207 */ /* 0x000fc60004000000 */
[----:B------:R-:W-:Y:S01]  /*1130*/  @!P1 IMAD.HI.U32 R8, R7, R2, RZ ;  /* 0x0000000207089227 */ /* 0x000fe200078e00ff */
[----:B------:R-:W-:-:S04]  /*1140*/  IADD3 R2, PT, PT, -R6, RZ, RZ ;  /* 0x000000ff06027210 */ /* 0x000fc80007ffe1ff */
[----:B------:R-:W-:Y:S01]  /*1150*/  @!P1 SHF.R.U32.HI R8, RZ, R3, R8 ;  /* 0x00000003ff089219 */ /* 0x000fe20000011608 */
[----:B------:R-:W-:-:S03]  /*1160*/  IMAD R2, R9, R2, R5 ;  /* 0x0000000209027224 */ /* 0x000fc600078e0205 */
[----:B------:R-:W-:-:S05]  /*1170*/  @!P1 SEL R3, R7, R8, !P0 ;  /* 0x0000000807039207 */ /* 0x000fca0004000000 */
[--C-:B------:R-:W-:Y:S02]  /*1180*/  @!P1 IMAD.IADD R6, R6, 0x1, -R3.reuse ;  /* 0x0000000106069824 */ /* 0x100fe400078e0a03 */
[----:B------:R-:W-:Y:S01]  /*1190*/  @!P1 IMAD R3, R2, R11, R3 ;  /* 0x0000000b02039224 */ /* 0x000fe200078e0203 */
[----:B------:R-:W-:Y:S01]  /*11a0*/  IADD3 R2, PT, PT, -R7, RZ, RZ ;  /* 0x000000ff07027210 */ /* 0x000fe20007ffe1ff */
[----:B------:R-:W-:Y:S02]  /*11b0*/  @!P1 IMAD R5, R6, R9, R7 ;  /* 0x0000000906059224 */ /* 0x000fe400078e0207 */
[----:B------:R-:W-:Y:S02]  /*11c0*/  @!P1 IMAD.MOV.U32 R7, RZ, RZ, R3 ;  /* 0x000000ffff079224 */ /* 0x000fe400078e0003 */
[----:B------:R-:W-:Y:S02]  /*11d0*/  IMAD R2, R10, R2, R45 ;  /* 0x000000020a027224 */ /* 0x000fe400078e022d */
[----:B------:R-:W-:-:S02]  /*11e0*/  IMAD R18, R5, R4, R13 ;  /* 0x0000000405127224 */ /* 0x000fc400078e020d */
[----:B------:R-:W-:Y:S02]  /*11f0*/  IMAD R45, R7, R10, R2 ;  /* 0x0000000a072d7224 */ /* 0x000fe400078e0202 */
.L_x_15:
[----:B------:R-:W1:Y:S01]  /*1200*/  LDCU UR4, c[0x0][0xb30] ;  /* 0x00016600ff0477ac */ /* 0x000e620008000800 */
[----:B------:R-:W2:Y:S08]  /*1210*/  S2UR UR45, SR_CgaCtaId ;  /* 0x00000000002d79c3 */ /* 0x000eb00000008800 */
[----:B------:R-:W3:Y:S01]  /*1220*/  LDC R26, c[0x0][0xb24] ;  /* 0x0002c900ff1a7b82 */ /* 0x000ee20000000800 */
[----:B-1----:R-:W-:-:S09]  /*1230*/  UISETP.NE.AND UP0, UPT, UR4, 0x1, UPT ;  /* 0x000000010400788c */ /* 0x002fd2000bf05270 */
[----:B--2---:R-:W-:Y:S05]  /*1240*/  BRA.U UP0, `(.L_x_16) ;  /* 0x0000000100407547 */ /* 0x004fea000b800000 */
[----:B------:R-:W1:Y:S08]  /*1250*/  LDC.64 R4, c[0x0][0xb10] ;  /* 0x0002c400ff047b82 */ /* 0x000e700000000a00 */
[----:B------:R-:W2:Y:S08]  /*1260*/  LDC.64 R2, c[0x0][0xb18] ;  /* 0x0002c600ff027b82 */ /* 0x000eb00000000a00 */
[----:B------:R-:W4:Y:S08]  /*1270*/  LDC R6, c[0x0][0xb20] ;  /* 0x0002c800ff067b82 */ /* 0x000f300000000800 */
[----:B------:R-:W3:Y:S01]  /*1280*/  LDC R8, c[0x0][0xb0c] ;  /* 0x0002c300ff087b82 */ /* 0x000ee20000000800 */
[----:B-1----:R-:W-:-:S05]  /*1290*/  IMAD.HI.U32 R4, R45, R4, RZ ;  /* 0x000000042d047227 */ /* 0x002fca00078e00ff */
[----:B------:R-:W-:Y:S01]  /*12a0*/  SHF.R.U32.HI R4, RZ, R5, R4 ;  /* 0x00000005ff047219 */ /* 0x000fe20000011604 */
[----:B--2---:R-:W-:Y:S01]  /*12b0*/  IMAD.HI.U32 R3, R18, R3, RZ ;  /* 0x0000000312037227 */ /* 0x004fe200078e00ff */
[----:B------:R-:W-:-:S04]  /*12c0*/  ISETP.NE.AND P0, PT, R2, 0x1, PT ;  /* 0x000000010200780c */ /* 0x000fc80003f05270 */
[----:B----4-:R-:W-:-:S04]  /*12d0*/  SHF.R.U32.HI R3, RZ, R6, R3 ;  /* 0x00000006ff037219 */ /* 0x010fc80000011603 */
[----:B------:R-:W-:Y:S02]  /*12e0*/  SEL R3, R18, R3, !P0 ;  /* 0x0000000312037207 */ /* 0x000fe40004000000 */
[----:B---3--:R-:W-:-:S04]  /*12f0*/  ISETP.NE.AND P1, PT, R8, 0x1, PT ;  /* 0x000000010800780c */ /* 0x008fc80003f25270 */
[----:B------:R-:W-:-:S05]  /*1300*/  SEL R4, R45, R4, !P1 ;  /* 0x000000042d047207 */ /* 0x000fca0004800000 */
[----:B------:R-:W-:Y:S02]  /*1310*/  IMAD.IADD R5, R3, 0x1, -R4 ;  /* 0x0000000103057824 */ /* 0x000fe400078e0a04 */
[----:B------:R-:W-:Y:S02]  /*1320*/  IMAD.IADD R3, R4, 0x1, -R3 ;  /* 0x0000000104037824 */ /* 0x000fe400078e0a03 */
[----:B------:R-:W-:Y:S02]  /*1330*/  IMAD R45, R5, R8, R45 ;  /* 0x00000008052d7224 */ /* 0x000fe400078e022d */
[----:B------:R-:W-:-:S07]  /*1340*/  IMAD R18, R3, R2, R18 ;  /* 0x0000000203127224 */ /* 0x000fce00078e0212 */
.L_x_16:
[----:B------:R-:W-:Y:S01]  /*1350*/  BAR.SYNC.DEFER_BLOCKING 0x0 ;  /* 0x0000000000007b1d */ /* 0x000fe20000010000 */
[----:B------:R-:W-:Y:S01]  /*1360*/  UISETP.NE.AND UP0, UPT, UR6, 0x2, UPT ;  /* 0x000000020600788c */ /* 0x000fe2000bf05270 */
[----:B------:R-:W-:Y:S02]  /*1370*/  ISETP.NE.OR P0, PT, R0, 0x2, !P2 ;  /* 0x000000020000780c */ /* 0x000fe40005705670 */
[----:B------:R-:W-:-:S06]  /*1380*/  LOP3.LUT R2, R76, 0x1f, RZ, 0xc0, !PT ;  /* 0x0000001f4c027812 */ /* 0x000fcc00078ec0ff */
[----:B------:R-:W-:Y:S05]  /*1390*/  BRA.U UP0, `(.L_x_17) ;  /* 0x0000001d000c7547 */ /* 0x000fea000b800000 */
[----:B------:R-:W1:Y:S01]  /*13a0*/  LDCU UR6, c[0x0][0x388] ;  /* 0x00007100ff0677ac */ /* 0x000e620008000800 */
[----:B------:R-:W2:Y:S01]  /*13b0*/  LDC R11, c[0x0][0x370] ;  /* 0x0000dc00ff0b7b82 */ /* 0x000ea20000000800 */
[----:B------:R-:W-:Y:S01]  /*13c0*/  PLOP3.LUT P1, PT, PT, PT, UP1, 0x80, 0x8 ;  /* 0x000000000008781c */ /* 0x000fe20003f2f018 */
[----:B------:R-:W-:Y:S01]  /*13d0*/  IMAD.MOV.U32 R10, RZ, RZ, RZ ;  /* 0x000000ffff0a7224 */ /* 0x000fe200078e00ff */
[----:B------:R-:W4:Y:S01]  /*13e0*/  LDCU UR4, c[0x0][0x38c] ;  /* 0x00007180ff0477ac */ /* 0x000f220008000800 */
[----:B------:R-:W-:Y:S02]  /*13f0*/  ISETP.EQ.OR P5, PT, R2, RZ, P0 ;  /* 0x000000ff0200720c */ /* 0x000fe400007a2670 */
[----:B------:R-:W-:Y:S01]  /*1400*/  PLOP3.LUT P1, PT, P1, PT, PT, 0x8, 0x80 ;  /* 0x000000000080781c */ /* 0x000fe20000f2e170 */
[----:B------:R-:W3:Y:S01]  /*1410*/  LDCU UR35, c[0x0][0x390] ;  /* 0x00007200ff2377ac */ /* 0x000ee20008000800 */
[----:B------:R-:W2:Y:S01]  /*1420*/  LDC R0, c[0x0][0x374] ;  /* 0x0000dd00ff007b82 */ /* 0x000ea20000000800 */
[----:B------:R-:W2:Y:S01]  /*1430*/  LDCU.64 UR36, c[0x0][0x348] ;  /* 0x00006900ff2477ac */ /* 0x000ea20008000a00 */
[----:B------:R-:W-:Y:S01]  /*1440*/  UMOV UR33, 0x1 ;  /* 0x0000000100217882 */ /* 0x000fe20000000000 */
[----:B------:R-:W-:Y:S01]  /*1450*/  UMOV UR32, URZ ;  /* 0x000000ff00207c82 */ /* 0x000fe20008000000 */
[----:B-1----:R-:W-:Y:S01]  /*1460*/  UIADD3 UR6, UPT, UPT, UR6, 0x3f, URZ ;  /* 0x0000003f06067890 */ /* 0x002fe2000fffe0ff */
[----:B------:R-:W-:Y:S01]  /*1470*/  UMOV UR20, URZ ;  /* 0x000000ff00147c82 */ /* 0x000fe20008000000 */
[----:B------:R-:W-:-:S02]  /*1480*/  UMOV UR31, URZ ;  /* 0x000000ff001f7c82 */ /* 0x000fc40008000000 */
[----:B------:R-:W-:-:S04]  /*1490*/  USHF.R.S32.HI UR5, URZ, 0x1f, UR6 ;  /* 0x0000001fff057899 */ /* 0x000fc80008011406 */
[----:B------:R-:W-:-:S04]  /*14a0*/  ULEA.HI UR5, UR5, UR6, URZ, 0x6 ;  /* 0x0000000605057291 */ /* 0x000fc8000f8f30ff */
[----:B------:R-:W-:-:S04]  /*14b0*/  USHF.R.S32.HI UR5, URZ, 0x6, UR5 ;  /* 0x00000006ff057899 */ /* 0x000fc80008011405 */
[----:B----4-:R-:W-:-:S04]  /*14c0*/  UIMAD UR4, UR5, UR4, URZ ;  /* 0x00000004050472a4 */ /* 0x010fc8000f8e02ff */
[----:B---3--:R-:W-:-:S04]  /*14d0*/  UIMAD UR35, UR4, UR35, URZ ;  /* 0x00000023042372a4 */ /* 0x008fc8000f8e02ff */
[----:B------:R-:W-:Y:S02]  /*14e0*/  UISETP.NE.AND UP2, UPT, UR35, URZ, UPT ;  /* 0x000000ff2300728c */ /* 0x000fe4000bf45270 */
[----:B------:R-:W-:-:S04]  /*14f0*/  UISETP.LT.U32.AND UP0, UPT, UR35, 0xd, UPT ;  /* 0x0000000d2300788c */ /* 0x000fc8000bf01070 */
[----:B------:R-:W-:-:S04]  /*1500*/  USEL UR34, UR35, 0xd, UP0 ;  /* 0x0000000d23227887 */ /* 0x000fc80008000000 */
[----:B------:R-:W-:Y:S02]  /*1510*/  UIADD3 UR23, UPT, UPT, UR34, -0x1, URZ ;  /* 0xffffffff22177890 */ /* 0x000fe4000fffe0ff */
[----:B------:R-:W-:Y:S02]  /*1520*/  @!UP2 UIADD3 UR23, UPT, UPT, UR34, URZ, URZ ;  /* 0x000000ff2217a290 */ /* 0x000fe4000fffe0ff */
[----:B------:R-:W-:Y:S02]  /*1530*/  UIADD3 UR34, UPT, UPT, UR35, -UR34, URZ ;  /* 0x8000002223227290 */ /* 0x000fe4000fffe0ff */
[----:B--2---:R-:W-:-:S12]  /*1540*/  UIADD3 UR23, UPT, UPT, UR23, 0x1, URZ ;  /* 0x0000000117177890 */ /* 0x004fd8000fffe0ff */
.L_x_33:
[----:B------:R-:W1:Y:S01]  /*1550*/  S2UR UR22, SR_CgaCtaId ;  /* 0x00000000001679c3 */ /* 0x000e620000008800 */
[----:B------:R-:W-:Y:S01]  /*1560*/  UMOV UR4, 0x400 ;  /* 0x0000040000047882 */ /* 0x000fe20000000000 */
[----:B------:R-:W-:Y:S01]  /*1570*/  IMAD.U32 R2, RZ, RZ, UR33 ;  /* 0x00000021ff027e24 */ /* 0x000fe2000f8e00ff */
[----:B------:R-:W-:Y:S01]  /*1580*/  UISETP.NE.AND UP0, UPT, UR35, URZ, UPT ;  /* 0x000000ff2300728c */ /* 0x000fe2000bf05270 */
[----:B------:R-:W-:Y:S01]  /*1590*/  R2UR UR26, R18 ;  /* 0x00000000121a72ca */ /* 0x000fe200000e0000 */
[----:B------:R-:W-:Y:S01]  /*15a0*/  IMAD.SHL.U32 R45, R45, 0x40, RZ ;  /* 0x000000402d2d7824 */ /* 0x000fe200078e00ff */
[----:B------:R-:W-:Y:S01]  /*15b0*/  UMOV UR30, URZ ;  /* 0x000000ff001e7c82 */ /* 0x000fe20008000000 */
[----:B------:R-:W-:Y:S01]  /*15c0*/  SHF.L.U32 R2, R2, 0x1f, RZ ;  /* 0x0000001f02027819 */ /* 0x000fe200000006ff */
[----:B------:R-:W-:Y:S01]  /*15d0*/  UMOV UR29, URZ ;  /* 0x000000ff001d7c82 */ /* 0x000fe20008000000 */
[----:B------:R-:W-:-:S08]  /*15e0*/  UMOV UR28, URZ ;  /* 0x000000ff001c7c82 */ /* 0x000fd00008000000 */
[----:B------:R-:W-:Y:S02]  /*15f0*/  USHF.L.U32 UR26, UR26, 0x6, URZ ;  /* 0x000000061a1a7899 */ /* 0x000fe400080006ff */
[----:B-1----:R-:W-:-:S04]  /*1600*/  ULEA UR22, UR22, UR4, 0x18 ;  /* 0x0000000416167291 */ /* 0x002fc8000f8ec0ff */
[----:B------:R-:W-:-:S09]  /*1610*/  ULEA UR4, UR32, UR22, 0x3 ;  /* 0x0000001620047291 */ /* 0x000fd2000f8e18ff */
[----:B--2---:R1:W2:Y:S01]  /*1620*/  SYNCS.PHASECHK.TRANS64.TRYWAIT P3, [UR4+0x68], R2 ;  /* 0x00006802ff0075a7 */ /* 0x0042a20008061104 */
[----:B---3--:R-:W-:Y:S05]  /*1630*/  BRA.U !UP0, `(.L_x_18) ;  /* 0x0000000508687547 */ /* 0x008fea000b800000 */
[----:B------:R-:W3:Y:S01]  /*1640*/  LDC.64 R8, c[0x0][0x480] ;  /* 0x00012000ff087b82 */ /* 0x000ee20000000a00 */
[----:B------:R-:W4:Y:S01]  /*1650*/  LDCU UR16, c[0x0][0x390] ;  /* 0x00007200ff1077ac */ /* 0x000f220008000800 */
[----:B------:R-:W2:Y:S06]  /*1660*/  LDCU UR17, c[0x0][0x38c] ;  /* 0x00007180ff1177ac */ /* 0x000eac0008000800 */
[----:B------:R-:W4:Y:S01]  /*1670*/  LDC.64 R6, c[0x0][0x488] ;  /* 0x00012200ff067b82 */ /* 0x000f220000000a00 */
[----:B------:R-:W2:Y:S01]  /*1680*/  LDCU.64 UR14, c[0x0][0x4b8] ;  /* 0x00009700ff0e77ac */ /* 0x000ea20008000a00 */
[----:B------:R-:W-:Y:S01]  /*1690*/  UIADD3 UR31, UPT, UPT, UR23, UR20, URZ ;  /* 0x00000014171f7290 */ /* 0x000fe2000fffe0ff */
[----:B------:R-:W-:-:S05]  /*16a0*/  UMOV UR30, URZ ;  /* 0x000000ff001e7c82 */ /* 0x000fca0008000000 */
[----:B-1----:R-:W1:Y:S01]  /*16b0*/  LDC.64 R2, c[0x0][0x490] ;  /* 0x00012400ff027b82 */ /* 0x002e620000000a00 */
[----:B------:R-:W-:Y:S01]  /*16c0*/  UMOV UR18, UR32 ;  /* 0x0000002000127c82 */ /* 0x000fe20008000000 */
[----:B------:R-:W-:Y:S01]  /*16d0*/  UMOV UR28, URZ ;  /* 0x000000ff001c7c82 */ /* 0x000fe20008000000 */
[----:B------:R-:W-:Y:S01]  /*16e0*/  UMOV UR29, URZ ;  /* 0x000000ff001d7c82 */ /* 0x000fe20008000000 */
[----:B---3--:R-:W-:Y:S01]  /*16f0*/  IMAD.HI.U32 R9, R45, R9, RZ ;  /* 0x000000092d097227 */ /* 0x008fe200078e00ff */
[----:B------:R-:W-:-:S03]  /*1700*/  ISETP.NE.AND P2, PT, R8, 0x1, PT ;  /* 0x000000010800780c */ /* 0x000fc60003f45270 */
[----:B------:R-:W3:Y:S01]  /*1710*/  LDC.64 R4, c[0x0][0x4b0] ;  /* 0x00012c00ff047b82 */ /* 0x000ee20000000a00 */
[----:B----4-:R-:W-:-:S04]  /*1720*/  SHF.R.U32.HI R6, RZ, R6, R9 ;  /* 0x00000006ff067219 */ /* 0x010fc80000011609 */
[----:B------:R-:W-:Y:S02]  /*1730*/  SEL R6, R45, R6, !P2 ;  /* 0x000000062d067207 */ /* 0x000fe40005000000 */
[----:B------:R-:W-:Y:S02]  /*1740*/  ISETP.NE.AND P2, PT, R7, 0x1, PT ;  /* 0x000000010700780c */ /* 0x000fe40003f45270 */
[C---:B------:R-:W-:Y:S01]  /*1750*/  R2UR UR4, R6.reuse ;  /* 0x00000000060472ca */ /* 0x040fe200000e0000 */
[----:B-1----:R-:W-:-:S04]  /*1760*/  IMAD.HI.U32 R2, R6, R2, RZ ;  /* 0x0000000206027227 */ /* 0x002fc800078e00ff */
[----:B------:R-:W-:Y:S01]  /*1770*/  IMAD.MOV R12, RZ, RZ, -R6 ;  /* 0x000000ffff0c7224 */ /* 0x000fe200078e0a06 */
[----:B------:R-:W-:-:S03]  /*1780*/  SHF.R.U32.HI R2, RZ, R3, R2 ;  /* 0x00000003ff027219 */ /* 0x000fc60000011602 */
[----:B------:R-:W-:Y:S01]  /*1790*/  IMAD R12, R8, R12, R45 ;  /* 0x0000000c080c7224 */ /* 0x000fe200078e022d */
[----:B------:R-:W-:Y:S01]  /*17a0*/  R2UR UR13, R2 ;  /* 0x00000000020d72ca */ /* 0x000fe200000e0000 */
[----:B------:R-:W-:Y:S01]  /*17b0*/  VOTEU.ANY UP0, P2 ;  /* 0x0000000000ff7886 */ /* 0x000fe20001000100 */
[----:B------:R-:W1:Y:S01]  /*17c0*/  LDC.64 R2, c[0x0][0x4d0] ;  /* 0x00013400ff027b82 */ /* 0x000e620000000a00 */
[----:B---3--:R-:W-:Y:S02]  /*17d0*/  R2UR UR8, R4 ;  /* 0x00000000040872ca */ /* 0x008fe400000e0000 */
[----:B------:R-:W-:Y:S02]  /*17e0*/  R2UR UR9, R12 ;  /* 0x000000000c0972ca */ /* 0x000fe400000e0000 */
[----:B------:R-:W-:-:S06]  /*17f0*/  R2UR UR6, R5 ;  /* 0x00000000050672ca */ /* 0x000fcc00000e0000 */
[----:B------:R-:W-:Y:S01]  /*1800*/  USEL UR13, UR4, UR13, !UP0 ;  /* 0x0000000d040d7287 */ /* 0x000fe2000c000000 */
[----:B------:R-:W3:Y:S05]  /*1810*/  LDCU.64 UR4, c[0x0][0x4d8] ;  /* 0x00009b00ff0477ac */ /* 0x000eea0008000a00 */
[----:B------:R-:W-:-:S04]  /*1820*/  IMAD R9, RZ, RZ, -UR13 ;  /* 0x8000000dff097e24 */ /* 0x000fc8000f8e02ff */
[----:B------:R-:W-:Y:S01]  /*1830*/  IMAD R9, R7, R9, R6 ;  /* 0x0000000907097224 */ /* 0x000fe200078e0206 */
[----:B-1----:R-:W-:-:S04]  /*1840*/  R2UR UR11, R2 ;  /* 0x00000000020b72ca */ /* 0x002fc800000e0000 */
[----:B------:R-:W-:Y:S02]  /*1850*/  R2UR UR7, R9 ;  /* 0x00000000090772ca */ /* 0x000fe400000e0000 */
[----:B------:R-:W-:-:S07]  /*1860*/  R2UR UR12, R3 ;  /* 0x00000000030c72ca */ /* 0x000fce00000e0000 */
[----:B------:R-:W-:-:S06]  /*1870*/  UIMAD UR11, UR9, UR8, UR11 ;  /* 0x00000008090b72a4 */ /* 0x000fcc000f8e020b */
[----:B--23--:R-:W-:-:S12]  /*1880*/  UIMAD UR12, UR7, UR6, UR12 ;  /* 0x00000006070c72a4 */ /* 0x00cfd8000f8e020c */
.L_x_23:
[----:B------:R-:W-:Y:S01]  /*1890*/  @!P0 MOV R3, 0x4000 ;  /* 0x0000400000038802 */ /* 0x000fe20000000f00 */
[----:B------:R-:W-:Y:S01]  /*18a0*/  ULEA UR9, UR18, UR22, 0x3 ;  /* 0x0000001612097291 */ /* 0x000fe2000f8e18ff */
[----:B----4-:R-:W-:Y:S11]  /*18b0*/  @P3 BRA `(.L_x_19) ;  /* 0x0000000000103947 */ /* 0x010ff60003800000 */
[----:B------:R-:W-:Y:S04]  /*18c0*/  MOV R2, UR33 ;  /* 0x0000002100027c02 */ /* 0x000fe80008000f00 */
[----:B------:R-:W-:Y:S04]  /*18d0*/  SHF.L.U32 R5, R2, 0x1f, RZ ;  /* 0x0000001f02057819 */ /* 0x000fe800000006ff */
[----:B------:R-:W1:Y:S02]  /*18e0*/  SYNCS.PHASECHK.TRANS64.TRYWAIT P2, [UR9+0x68], R5 ;  /* 0x00006805ff0075a7 */ /* 0x000e640008041109 */
[----:B-1----:R-:W-:Y:S05]  /*18f0*/  @!P2 BRA `(.L_x_20) ;  /* 0x0000005c0038a947 */ /* 0x002fea0003800000 */
.L_x_19:
[----:B------:R2:W-:Y:S01]  /*1900*/  @!P0 SYNCS.ARRIVE.TRANS64 RZ, [UR9], R3 ;  /* 0x00000003ffff89a7 */ /* 0x0005e20008000009 */
[----:B------:R-:W-:Y:S04]  /*1910*/  BSSY.RECONVERGENT B0, `(.L_x_21) ;  /* 0x0000003000007945 */ /* 0x000fe80003800200 */
[----:B------:R-:W-:Y:S05]  /*1920*/  @P5 BRA `(.L_x_22) ;  /* 0x0000000000045947 */ /* 0x000fea0003800000 */
[----:B------:R-:W-:Y:S05]  /*1930*/  BPT.TRAP 0x1 ;  /* 0x000000040000795c */ /* 0x000fea0000300000 */
.L_x_22:
[----:B------:R-:W-:Y:S05]  /*1940*/  BSYNC.RECONVERGENT B0 ;  /* 0x0000000000007941 */ /* 0x000fea0003800200 */
.L_x_21:
[----:B------:R-:W-:Y:S02]  /*1950*/  UIADD3 UR32, UPT, UPT, UR18, 0x1, URZ ;  /* 0x0000000112207890 */ /* 0x000fe4000fffe0ff */
[----:B------:R-:W-:Y:S02]  /*1960*/  UIMAD UR7, UR28, UR14, UR4 ;  /* 0x0000000e1c0772a4 */ /* 0x000fe4000f8e0204 */
[----:B------:R-:W-:Y:S02]  /*1970*/  UISETP.NE.AND UP0, UPT, UR32, 0xd, UPT ;  /* 0x0000000d2000788c */ /* 0x000fe4000bf05270 */
[----:B------:R-:W-:Y:S02]  /*1980*/  UIMAD UR6, UR29, UR15, UR5 ;  /* 0x0000000f1d0672a4 */ /* 0x000fe4000f8e0205 */
[----:B------:R-:W-:Y:S02]  /*1990*/  USEL UR8, URZ, 0x1, UP0 ;  /* 0x00000001ff087887 */ /* 0x000fe40008000000 */
[----:B------:R-:W-:Y:S02]  /*19a0*/  USEL UR32, UR32, URZ, UP0 ;  /* 0x000000ff20207287 */ /* 0x000fe40008000000 */
[----:B------:R-:W-:Y:S02]  /*19b0*/  ULOP3.LUT UR33, UR33, UR8, URZ, 0x3c, !UPT ;  /* 0x0000000821217292 */ /* 0x000fe4000f8e3cff */
[----:B------:R-:W-:Y:S02]  /*19c0*/  ULEA UR8, UR32, UR22, 0x3 ;  /* 0x0000001620087291 */ /* 0x000fe4000f8e18ff */
[----:B------:R-:W-:Y:S02]  /*19d0*/  ULEA UR21, UR18, UR22, 0xd ;  /* 0x0000001612157291 */ /* 0x000fe4000f8e68ff */
[----:B------:R-:W-:Y:S01]  /*19e0*/  UIADD3 UR44, UP1, UPT, UR36, 0x80, URZ ;  /* 0x00000080242c7890 */ /* 0x000fe2000ff3e0ff */
[----:B-1----:R-:W-:Y:S01]  /*19f0*/  MOV R2, UR33 ;  /* 0x0000002100027c02 */ /* 0x002fe20008000f00 */
[----:B------:R-:W-:Y:S02]  /*1a00*/  UPRMT UR42, UR7, 0x40, UR6 ;  /* 0x00000040072a7896 */ /* 0x000fe40008000006 */
[----:B------:R-:W-:Y:S01]  /*1a10*/  UIADD3 UR24, UPT, UPT, UR21, 0x1d400, URZ ;  /* 0x0001d40015187890 */ /* 0x000fe2000fffe0ff */
[----:B--2---:R-:W-:Y:S01]  /*1a20*/  SHF.L.U32 R3, R2, 0x1f, RZ ;  /* 0x0000001f02037819 */ /* 0x004fe200000006ff */
[----:B------:R-:W-:Y:S02]  /*1a30*/  USHF.L.U32 UR10, UR30, 0x6, URZ ;  /* 0x000000061e0a7899 */ /* 0x000fe400080006ff */
[----:B------:R-:W-:Y:S01]  /*1a40*/  UIADD3.X UR45, UPT, UPT, URZ, UR37, URZ, UP1, !UPT ;  /* 0x00000025ff2d7290 */ /* 0x000fe20008ffe4ff */
[----:B------:R3:W4:Y:S01]  /*1a50*/  SYNCS.PHASECHK.TRANS64.TRYWAIT P3, [UR8+0x68], R3 ;  /* 0x00006803ff0075a7 */ /* 0x0007220008061108 */
[----:B------:R-:W-:Y:S02]  /*1a60*/  UIADD3 UR8, UPT, UPT, UR21, 0x3400, URZ ;  /* 0x0000340015087890 */ /* 0x000fe4000fffe0ff */
[----:B------:R-:W-:Y:S02]  /*1a70*/  UPRMT UR21, UR42, 0x5410, URZ ;  /* 0x000054102a157896 */ /* 0x000fe400080000ff */
[----:B------:R-:W-:Y:S02]  /*1a80*/  UIADD3 UR40, UP0, UPT, UR36, 0x180, URZ ;  /* 0x0000018024287890 */ /* 0x000fe4000ff1e0ff */
[----:B------:R-:W-:Y:S02]  /*1a90*/  UIADD3 UR19, UPT, UPT, UR28, 0x1, URZ ;  /* 0x000000011c137890 */ /* 0x000fe4000fffe0ff */
[----:B------:R-:W-:Y:S02]  /*1aa0*/  UIADD3.X UR41, UPT, UPT, URZ, UR37, URZ, UP0, !UPT ;  /* 0x00000025ff297290 */ /* 0x000fe400087fe4ff */
[----:B------:R-:W-:Y:S01]  /*1ab0*/  UISETP.NE.AND UP2, UPT, UR19, UR17, UPT ;  /* 0x000000111300728c */ /* 0x000fe2000bf45270 */
[----:B------:R-:W-:Y:S01]  /*1ac0*/  UTMALDG.4D.IM2COL [UR8], [UR44], UR21 ;  /* 0x000000082c0073b4 */ /* 0x000fe20008058015 */
[----:B------:R-:W-:Y:S02]  /*1ad0*/  UIADD3 UR18, UPT, UPT, UR29, 0x1, URZ ;  /* 0x000000011d127890 */ /* 0x000fe4000fffe0ff */
[----:B------:R-:W-:Y:S02]  /*1ae0*/  UIADD3 UR20, UPT, UPT, UR20, 0x1, URZ ;  /* 0x0000000114147890 */ /* 0x000fe4000fffe0ff */
[----:B------:R-:W-:Y:S01]  /*1af0*/  UIADD3 UR42, UPT, UPT, UR30, 0x1, URZ ;  /* 0x000000011e2a7890 */ /* 0x000fe2000fffe0ff */
[----:B------:R-:W-:Y:S01]  /*1b00*/  UMOV UR38, 0x0 ;  /* 0x0000000000267882 */ /* 0x000fe20000000000 */
[----:B------:R-:W-:Y:S01]  /*1b10*/  UMOV UR39, 0x10000000 ;  /* 0x1000000000277882 */ /* 0x000fe20000000000 */
[----:B------:R-:W-:Y:S02]  /*1b20*/  UMOV UR25, UR9 ;  /* 0x0000000900197c82 */ /* 0x000fe40008000000 */
[----:B------:R-:W-:Y:S01]  /*1b30*/  @UP2 UIADD3 UR18, UPT, UPT, UR29, URZ, URZ ;  /* 0x000000ff1d122290 */ /* 0x000fe2000fffe0ff */
[----:B------:R-:W-:Y:S03]  /*1b40*/  UMOV UR27, UR10 ;  /* 0x0000000a001b7c82 */ /* 0x000fe60008000000 */
[----:B------:R-:W-:Y:S01]  /*1b50*/  UISETP.NE.AND UP0, UPT, UR18, UR16, UPT ;  /* 0x000000101200728c */ /* 0x000fe2000bf05270 */
[----:B------:R1:W-:Y:S10]  /*1b60*/  UTMALDG.4D [UR24], [UR40], desc[UR38] ;  /* 0x00002618280075b4 */ /* 0x0003f40008019000 */
[----:B------:R-:W-:Y:S07]  /*1b70*/  @UP0 UIADD3 UR42, UPT, UPT, UR30, URZ, URZ ;  /* 0x000000ff1e2a0290 */ /* 0x000fee000fffe0ff */
[----:B------:R-:W-:Y:S01]  /*1b80*/  UMOV UR30, UR42 ;  /* 0x0000002a001e7c82 */ /* 0x000fe20008000000 */
[----:B-1----:R-:W-:Y:S02]  /*1b90*/  USEL UR29, UR18, URZ, UP0 ;  /* 0x000000ff121d7287 */ /* 0x002fe40008000000 */
[----:B------:R-:W-:Y:S02]  /*1ba0*/  UISETP.NE.AND UP0, UPT, UR20, UR31, UPT ;  /* 0x0000001f1400728c */ /* 0x000fe4000bf05270 */
[----:B------:R-:W-:Y:S01]  /*1bb0*/  USEL UR28, UR19, URZ, UP2 ;  /* 0x000000ff131c7287 */ /* 0x000fe20009000000 */
[----:B------:R-:W-:Y:S06]  /*1bc0*/  UMOV UR18, UR32 ;  /* 0x0000002000127c82 */ /* 0x000fec0008000000 */
[----:B---3--:R-:W-:Y:S05]  /*1bd0*/  BRA.U UP0, `(.L_x_23) ;  /* 0xfffffffd002c7547 */ /* 0x008fea000b83ffff */
.L_x_18:
[----:B------:R-:W-:Y:S01]  /*1be0*/  ULEA UR4, UR32, UR22, 0x3 ;  /* 0x0000001620047291 */ /* 0x000fe2000f8e18ff */
[----:B-1----:R-:W-:Y:S01]  /*1bf0*/  MOV R2, UR33 ;  /* 0x0000002100027c02 */ /* 0x002fe20008000f00 */
[----:B------:R-:W-:Y:S01]  /*1c00*/  @!P1 SYNCS.ARRIVE.TRANS64.A1T0 RZ, [UR22+0x108], RZ ;  /* 0x000108ffffff99a7 */ /* 0x000fe20008100016 */
[----:B------:R-:W-:Y:S02]  /*1c10*/  UISETP.GE.AND UP0, UPT, UR34, 0x1, UPT ;  /* 0x000000012200788c */ /* 0x000fe4000bf06270 */
[----:B------:R-:W-:-:S04]  /*1c20*/  SHF.L.U32 R2, R2, 0x1f, RZ ;  /* 0x0000001f02027819 */ /* 0x000fc800000006ff */
[----:B------:R1:W3:Y:S03]  /*1c30*/  SYNCS.PHASECHK.TRANS64.TRYWAIT P2, [UR4+0x68], R2 ;  /* 0x00006802ff0075a7 */ /* 0x0002e60008041104 */
[----:B------:R-:W-:Y:S05]  /*1c40*/  BRA.U !UP0, `(.L_x_24) ;  /* 0x0000000508707547 */ /* 0x000fea000b800000 */
[----:B------:R-:W4:Y:S01]  /*1c50*/  LDC.64 R8, c[0x0][0x480] ;  /* 0x00012000ff087b82 */ /* 0x000f220000000a00 */
[----:B------:R-:W2:Y:S01]  /*1c60*/  LDCU UR25, c[0x0][0x390] ;  /* 0x00007200ff1977ac */ /* 0x000ea20008000800 */
[----:B------:R-:W2:Y:S06]  /*1c70*/  LDCU UR27, c[0x0][0x38c] ;  /* 0x00007180ff1b77ac */ /* 0x000eac0008000800 */
[----:B------:R-:W4:Y:S01]  /*1c80*/  LDC.64 R6, c[0x0][0x488] ;  /* 0x00012200ff067b82 */ /* 0x000f220000000a00 */
[----:B------:R-:W2:Y:S01]  /*1c90*/  LDCU.64 UR14, c[0x0][0x4b8] ;  /* 0x00009700ff0e77ac */ /* 0x000ea20008000a00 */
[----:B------:R-:W-:Y:S01]  /*1ca0*/  UIADD3 UR31, UPT, UPT, UR34, UR31, URZ ;  /* 0x0000001f221f7290 */ /* 0x000fe2000fffe0ff */
[----:B------:R-:W-:-:S05]  /*1cb0*/  UMOV UR40, UR34 ;  /* 0x0000002200287c82 */ /* 0x000fca0008000000 */
[----:B-1----:R-:W1:Y:S01]  /*1cc0*/  LDC.64 R2, c[0x0][0x490] ;  /* 0x00012400ff027b82 */ /* 0x002e620000000a00 */
[----:B------:R-:W-:Y:S01]  /*1cd0*/  UMOV UR38, UR32 ;  /* 0x0000002000267c82 */ /* 0x000fe20008000000 */
[----:B----4-:R-:W-:Y:S01]  /*1ce0*/  IMAD.HI.U32 R9, R45, R9, RZ ;  /* 0x000000092d097227 */ /* 0x010fe200078e00ff */
[----:B------:R-:W-:-:S05]  /*1cf0*/  ISETP.NE.AND P1, PT, R8, 0x1, PT ;  /* 0x000000010800780c */ /* 0x000fca0003f25270 */
[----:B------:R-:W4:Y:S01]  /*1d00*/  LDC.64 R4, c[0x0][0x4b0] ;  /* 0x00012c00ff047b82 */ /* 0x000f220000000a00 */
[----:B------:R-:W-:-:S04]  /*1d10*/  SHF.R.U32.HI R6, RZ, R6, R9 ;  /* 0x00000006ff067219 */ /* 0x000fc80000011609 */
        /* <DEDUP_REMOVED lines=10> */
[----:B----4-:R-:W-:Y:S02]  /*1dc0*/  R2UR UR8, R4 ;  /* 0x00000000040872ca */ /* 0x010fe400000e0000 */
[----:B------:R-:W-:Y:S02]  /*1dd0*/  R2UR UR9, R9 ;  /* 0x00000000090972ca */ /* 0x000fe400000e0000 */
[----:B------:R-:W-:-:S06]  /*1de0*/  R2UR UR6, R5 ;  /* 0x00000000050672ca */ /* 0x000fcc00000e0000 */
[----:B------:R-:W-:Y:S01]  /*1df0*/  USEL UR21, UR4, UR21, !UP0 ;  /* 0x0000001504157287 */ /* 0x000fe2000c000000 */
[----:B------:R-:W4:Y:S05]  /*1e00*/  LDCU.64 UR4, c[0x0][0x4d8] ;  /* 0x00009b00ff0477ac */ /* 0x000f2a0008000a00 */
[----:B------:R-:W-:-:S04]  /*1e10*/  IMAD R12, RZ, RZ, -UR21 ;  /* 0x80000015ff0c7e24 */ /* 0x000fc8000f8e02ff */
[----:B------:R-:W-:Y:S01]  /*1e20*/  IMAD R12, R7, R12, R6 ;  /* 0x0000000c070c7224 */ /* 0x000fe200078e0206 */
[----:B-1----:R-:W-:-:S04]  /*1e30*/  R2UR UR19, R2 ;  /* 0x00000000021372ca */ /* 0x002fc800000e0000 */
[----:B------:R-:W-:Y:S02]  /*1e40*/  R2UR UR7, R12 ;  /* 0x000000000c0772ca */ /* 0x000fe400000e0000 */
[----:B------:R-:W-:-:S07]  /*1e50*/  R2UR UR20, R3 ;  /* 0x00000000031472ca */ /* 0x000fce00000e0000 */
[----:B------:R-:W-:-:S06]  /*1e60*/  UIMAD UR19, UR9, UR8, UR19 ;  /* 0x00000008091372a4 */ /* 0x000fcc000f8e0213 */
[----:B--2-4-:R-:W-:-:S12]  /*1e70*/  UIMAD UR20, UR7, UR6, UR20 ;  /* 0x00000006071472a4 */ /* 0x014fd8000f8e0214 */
.L_x_29:
[----:B------:R-:W-:Y:S01]  /*1e80*/  @!P0 MOV R3, 0x4000 ;  /* 0x0000400000038802 */ /* 0x000fe20000000f00 */
[----:B------:R-:W-:Y:S01]  /*1e90*/  ULEA UR17, UR38, UR22, 0x3 ;  /* 0x0000001626117291 */ /* 0x000fe2000f8e18ff */
[----:B--23--:R-:W-:Y:S11]  /*1ea0*/  @P2 BRA `(.L_x_25) ;  /* 0x0000000000102947 */ /* 0x00cff60003800000 */
[----:B------:R-:W-:Y:S04]  /*1eb0*/  MOV R2, UR33 ;  /* 0x0000002100027c02 */ /* 0x000fe80008000f00 */
[----:B------:R-:W-:Y:S04]  /*1ec0*/  SHF.L.U32 R5, R2, 0x1f, RZ ;  /* 0x0000001f02057819 */ /* 0x000fe800000006ff */
[----:B------:R-:W1:Y:S02]  /*1ed0*/  SYNCS.PHASECHK.TRANS64.TRYWAIT P1, [UR17+0x68], R5 ;  /* 0x00006805ff0075a7 */ /* 0x000e640008021111 */
[----:B-1----:R-:W-:Y:S05]  /*1ee0*/  @!P1 BRA `(.L_x_26) ;  /* 0x0000005400d49947 */ /* 0x002fea0003800000 */
.L_x_25:
[----:B------:R2:W-:Y:S01]  /*1ef0*/  @!P0 SYNCS.ARRIVE.TRANS64 RZ, [UR17], R3 ;  /* 0x00000003ffff89a7 */ /* 0x0005e20008000011 */
[----:B------:R-:W-:Y:S04]  /*1f00*/  BSSY.RECONVERGENT B0, `(.L_x_27) ;  /* 0x0000003000007945 */ /* 0x000fe80003800200 */
[----:B------:R-:W-:Y:S05]  /*1f10*/  @P5 BRA `(.L_x_28) ;  /* 0x0000000000045947 */ /* 0x000fea0003800000 */
[----:B------:R-:W-:Y:S05]  /*1f20*/  BPT.TRAP 0x1 ;  /* 0x000000040000795c */ /* 0x000fea0000300000 */
.L_x_28:
[----:B------:R-:W-:Y:S05]  /*1f30*/  BSYNC.RECONVERGENT B0 ;  /* 0x0000000000007941 */ /* 0x000fea0003800200 */
.L_x_27:
        /* <DEDUP_REMOVED lines=8> */
[----:B------:R-:W-:Y:S02]  /*1fc0*/  UIADD3 UR39, UPT, UPT, UR28, 0x1, URZ ;  /* 0x000000011c277890 */ /* 0x000fe4000fffe0ff */
[----:B------:R-:W-:Y:S01]  /*1fd0*/  UIADD3 UR46, UP1, UPT, UR36, 0x80, URZ ;  /* 0x00000080242e7890 */ /* 0x000fe2000ff3e0ff */
[----:B-1----:R-:W-:Y:S01]  /*1fe0*/  MOV R2, UR33 ;  /* 0x0000002100027c02 */ /* 0x002fe20008000f00 */
[----:B------:R-:W-:Y:S02]  /*1ff0*/  UPRMT UR41, UR6, 0x40, UR7 ;  /* 0x0000004006297896 */ /* 0x000fe40008000007 */
[----:B------:R-:W-:Y:S01]  /*2000*/  UISETP.NE.AND UP2, UPT, UR39, UR27, UPT ;  /* 0x0000001b2700728c */ /* 0x000fe2000bf45270 */
[----:B--2---:R-:W-:Y:S01]  /*2010*/  SHF.L.U32 R3, R2, 0x1f, RZ ;  /* 0x0000001f02037819 */ /* 0x004fe200000006ff */
[----:B------:R-:W-:Y:S02]  /*2020*/  USHF.L.U32 UR18, UR30, 0x6, URZ ;  /* 0x000000061e127899 */ /* 0x000fe400080006ff */
[----:B------:R-:W-:Y:S01]  /*2030*/  UIADD3.X UR47, UPT, UPT, URZ, UR37, URZ, UP1, !UPT ;  /* 0x00000025ff2f7290 */ /* 0x000fe20008ffe4ff */
[----:B------:R1:W2:Y:S01]  /*2040*/  SYNCS.PHASECHK.TRANS64.TRYWAIT P2, [UR8+0x68], R3 ;  /* 0x00006803ff0075a7 */ /* 0x0002a20008041108 */
[----:B------:R-:W-:Y:S02]  /*2050*/  ULEA UR8, UR38, UR22, 0xd ;  /* 0x0000001626087291 */ /* 0x000fe4000f8e68ff */
[----:B------:R-:W-:Y:S02]  /*2060*/  UPRMT UR48, UR41, 0x5410, URZ ;  /* 0x0000541029307896 */ /* 0x000fe400080000ff */
[----:B------:R-:W-:Y:S02]  /*2070*/  UIADD3 UR16, UPT, UPT, UR8, 0x3400, URZ ;  /* 0x0000340008107890 */ /* 0x000fe4000fffe0ff */
[----:B------:R-:W-:Y:S02]  /*2080*/  UIADD3 UR44, UP0, UPT, UR36, 0x180, URZ ;  /* 0x00000180242c7890 */ /* 0x000fe4000ff1e0ff */
[----:B------:R-:W-:Y:S02]  /*2090*/  UIADD3 UR8, UPT, UPT, UR8, 0x1d400, URZ ;  /* 0x0001d40008087890 */ /* 0x000fe4000fffe0ff */
[----:B------:R-:W-:Y:S02]  /*20a0*/  UIADD3.X UR45, UPT, UPT, URZ, UR37, URZ, UP0, !UPT ;  /* 0x00000025ff2d7290 */ /* 0x000fe400087fe4ff */
[----:B------:R-:W-:Y:S01]  /*20b0*/  UIADD3 UR38, UPT, UPT, UR29, 0x1, URZ ;  /* 0x000000011d267890 */ /* 0x000fe2000fffe0ff */
[----:B------:R1:W-:Y:S01]  /*20c0*/  UTMALDG.4D.IM2COL [UR16], [UR46], UR48 ;  /* 0x000000102e0073b4 */ /* 0x0003e20008058030 */
[----:B------:R-:W-:Y:S02]  /*20d0*/  @UP2 UIADD3 UR38, UPT, UPT, UR29, URZ, URZ ;  /* 0x000000ff1d262290 */ /* 0x000fe4000fffe0ff */
[----:B------:R-:W-:Y:S02]  /*20e0*/  UIADD3 UR41, UPT, UPT, UR30, 0x1, URZ ;  /* 0x000000011e297890 */ /* 0x000fe4000fffe0ff */
[----:B------:R-:W-:Y:S02]  /*20f0*/  UISETP.NE.AND UP0, UPT, UR38, UR25, UPT ;  /* 0x000000192600728c */ /* 0x000fe4000bf05270 */
[----:B------:R-:W-:Y:S01]  /*2100*/  UIADD3 UR49, UPT, UPT, UR40, -0x1, URZ ;  /* 0xffffffff28317890 */ /* 0x000fe2000fffe0ff */
[----:B------:R-:W-:Y:S01]  /*2110*/  UMOV UR42, 0x0 ;  /* 0x00000000002a7882 */ /* 0x000fe20000000000 */
[----:B------:R-:W-:Y:S01]  /*2120*/  UMOV UR43, 0x10000000 ;  /* 0x10000000002b7882 */ /* 0x000fe20000000000 */
[----:B------:R-:W-:Y:S01]  /*2130*/  UMOV UR10, UR26 ;  /* 0x0000001a000a7c82 */ /* 0x000fe20008000000 */
[----:B------:R-:W-:Y:S01]  /*2140*/  UMOV UR12, UR28 ;  /* 0x0000001c000c7c82 */ /* 0x000fe20008000000 */
[----:B------:R-:W-:Y:S01]  /*2150*/  USEL UR28, UR39, URZ, UP2 ;  /* 0x000000ff271c7287 */ /* 0x000fe20009000000 */
[----:B------:R-:W-:Y:S03]  /*2160*/  UMOV UR13, UR29 ;  /* 0x0000001d000d7c82 */ /* 0x000fe60008000000 */
[----:B------:R-:W-:Y:S02]  /*2170*/  @UP0 UIADD3 UR41, UPT, UPT, UR30, URZ, URZ ;  /* 0x000000ff1e290290 */ /* 0x000fe4000fffe0ff */
[----:B------:R-:W-:Y:S01]  /*2180*/  USEL UR29, UR38, URZ, UP0 ;  /* 0x000000ff261d7287 */ /* 0x000fe20008000000 */
[----:B------:R-:W-:Y:S01]  /*2190*/  UMOV UR9, UR17 ;  /* 0x0000001100097c82 */ /* 0x000fe20008000000 */
[----:B------:R-:W-:Y:S01]  /*21a0*/  UMOV UR11, UR18 ;  /* 0x00000012000b7c82 */ /* 0x000fe20008000000 */
[----:B------:R-:W-:Y:S01]  /*21b0*/  UISETP.GT.U32.AND UP0, UPT, UR40, 0x1, UPT ;  /* 0x000000012800788c */ /* 0x000fe2000bf04070 */
[----:B------:R1:W-:Y:S01]  /*21c0*/  UTMALDG.4D [UR8], [UR44], desc[UR42] ;  /* 0x00002a082c0075b4 */ /* 0x0003e20008019000 */
[----:B------:R-:W-:Y:S01]  /*21d0*/  UMOV UR38, UR32 ;  /* 0x0000002000267c82 */ /* 0x000fe20008000000 */
[----:B------:R-:W-:Y:S01]  /*21e0*/  UMOV UR40, UR49 ;  /* 0x0000003100287c82 */ /* 0x000fe20008000000 */
[----:B------:R-:W-:Y:S05]  /*21f0*/  UMOV UR30, UR41 ;  /* 0x00000029001e7c82 */ /* 0x000fea0008000000 */
[----:B-1----:R-:W-:Y:S05]  /*2200*/  BRA.U UP0, `(.L_x_29) ;  /* 0xfffffffd001c7547 */ /* 0x002fea000b83ffff */
.L_x_24:
[----:B------:R-:W-:Y:S01]  /*2210*/  SHF.L.U32 R3, R10, 0x1f, RZ ;  /* 0x0000001f0a037819 */ /* 0x000fe200000006ff */
[----:B------:R-:W-:-:S03]  /*2220*/  NOP ;  /* 0x0000000000007918 */ /* 0x000fc60000000000 */
[----:B------:R-:W4:Y:S02]  /*2230*/  SYNCS.PHASECHK.TRANS64.TRYWAIT P1, [UR22+0x110], R3 ;  /* 0x00011003ff0075a7 */ /* 0x000f240008021116 */
[----:B----4-:R-:W-:Y:S05]  /*2240*/  @!P1 BRA `(.L_x_30) ;  /* 0x0000005400149947 */ /* 0x010fea0003800000 */
.L_x_120:
[----:B------:R-:W4:Y:S01]  /*2250*/  LDS.128 R4, [UR22+0x150] ;  /* 0x00015016ff047984 */ /* 0x000f220008000c00 */
[----:B------:R-:W-:Y:S01]  /*2260*/  UIADD3 UR4, UPT, UPT, UR22, 0x118, URZ ;  /* 0x0000011816047890 */ /* 0x000fe2000fffe0ff */
[----:B------:R-:W-:Y:S01]  /*2270*/  ISETP.GE.AND P1, PT, R26, 0x1, PT ;  /* 0x000000011a00780c */ /* 0x000fe20003f26270 */
[----:B------:R-:W-:Y:S01]  /*2280*/  @!PT LDS RZ, [RZ] ;  /* 0x00000000fffff984 */ /* 0x000fe20000000800 */
[----:B------:R-:W-:Y:S01]  /*2290*/  @!PT LDS RZ, [RZ] ;  /* 0x00000000fffff984 */ /* 0x000fe20000000800 */
[----:B------:R-:W-:Y:S01]  /*22a0*/  @!PT LDS RZ, [RZ] ;  /* 0x00000000fffff984 */ /* 0x000fe20000000800 */
[----:B------:R-:W-:Y:S01]  /*22b0*/  @!PT LDS RZ, [RZ] ;  /* 0x00000000fffff984 */ /* 0x000fe20000000800 */
[----:B------:R1:W-:Y:S06]  /*22c0*/  MEMBAR.ALL.CTA ;  /* 0x0000000000007992 */ /* 0x0003ec0000008000 */
[----:B-1----:R-:W1:Y:S01]  /*22d0*/  FENCE.VIEW.ASYNC.S ;  /* 0x00000000000073c6 */ /* 0x002e620000000000 */
[----:B------:R-:W-:-:S09]  /*22e0*/  UPRMT UR4, URZ, 0x654, UR4 ;  /* 0x00000654ff047896 */ /* 0x000fd20008000004 */
[----:B-1----:R-:W-:Y:S01]  /*22f0*/  SYNCS.ARRIVE.TRANS64.RED.A1T0 RZ, [UR4], RZ ;  /* 0x000000ffffff79a7 */ /* 0x002fe20008100404 */
[----:B----4-:R-:W-:-:S13]  /*2300*/  LOP3.LUT P4, RZ, R6, 0x1, RZ, 0xc0, !PT ;  /* 0x0000000106ff7812 */ /* 0x010fda000788c0ff */
[----:B------:R-:W-:Y:S02]  /*2310*/  @P4 MOV R15, R4 ;  /* 0x00000004000f4202 */ /* 0x000fe40000000f00 */
[----:B------:R-:W-:Y:S01]  /*2320*/  @P4 LOP3.LUT R13, R5, 0xffff, RZ, 0xc0, !PT ;  /* 0x0000ffff050d4812 */ /* 0x000fe200078ec0ff */
[----:B------:R-:W-:Y:S06]  /*2330*/  @!P1 BRA `(.L_x_31) ;  /* 0x0000000000b89947 */ /* 0x000fec0003800000 */
[----:B------:R-:W1:Y:S01]  /*2340*/  LDC.64 R4, c[0x0][0xb18] ;  /* 0x0002c600ff047b82 */ /* 0x000e620000000a00 */
[----:B--2---:R-:W-:-:S07]  /*2350*/  ISETP.NE.AND P3, PT, R26, 0x1, PT ;  /* 0x000000011a00780c */ /* 0x004fce0003f65270 */
[----:B------:R-:W2:Y:S08]  /*2360*/  LDC.64 R6, c[0x0][0xb10] ;  /* 0x0002c400ff067b82 */ /* 0x000eb00000000a00 */
[----:B------:R-:W4:Y:S08]  /*2370*/  LDC R8, c[0x0][0xb20] ;  /* 0x0002c800ff087b82 */ /* 0x000f300000000800 */
[----:B------:R-:W3:Y:S01]  /*2380*/  LDC R12, c[0x0][0xb0c] ;  /* 0x0002c300ff0c7b82 */ /* 0x000ee20000000800 */
[----:B-1----:R-:W-:Y:S01]  /*2390*/  IMAD.HI.U32 R9, R0, R5, RZ ;  /* 0x0000000500097227 */ /* 0x002fe200078e00ff */
[----:B------:R-:W-:-:S03]  /*23a0*/  ISETP.NE.AND P1, PT, R4, 0x1, PT ;  /* 0x000000010400780c */ /* 0x000fc60003f25270 */
[----:B------:R-:W-:-:S03]  /*23b0*/  IMAD.HI.U32 R5, R13, R5, RZ ;  /* 0x000000050d057227 */ /* 0x000fc600078e00ff */
[----:B------:R-:W1:Y:S01]  /*23c0*/  LDC.64 R2, c[0x0][0xb28] ;  /* 0x0002ca00ff027b82 */ /* 0x000e620000000a00 */
[----:B--2---:R-:W-:-:S04]  /*23d0*/  IMAD.HI.U32 R14, R11, R6, RZ ;  /* 0x000000060b0e7227 */ /* 0x004fc800078e00ff */
[----:B------:R-:W-:Y:S01]  /*23e0*/  IMAD.HI.U32 R16, R15, R6, RZ ;  /* 0x000000060f107227 */ /* 0x000fe200078e00ff */
[----:B------:R-:W-:Y:S02]  /*23f0*/  SHF.R.U32.HI R14, RZ, R7, R14 ;  /* 0x00000007ff0e7219 */ /* 0x000fe4000001160e */
[-C--:B----4-:R-:W-:Y:S02]  /*2400*/  SHF.R.U32.HI R9, RZ, R8.reuse, R9 ;  /* 0x00000008ff097219 */ /* 0x090fe40000011609 */
[----:B------:R-:W-:Y:S02]  /*2410*/  SHF.R.U32.HI R8, RZ, R8, R5 ;  /* 0x00000008ff087219 */ /* 0x000fe40000011605 */
[----:B------:R-:W-:Y:S02]  /*2420*/  SEL R9, R0, R9, !P1 ;  /* 0x0000000900097207 */ /* 0x000fe40004800000 */
[----:B------:R-:W-:Y:S02]  /*2430*/  SHF.R.U32.HI R16, RZ, R7, R16 ;  /* 0x00000007ff107219 */ /* 0x000fe40000011610 */
[----:B---3--:R-:W-:-:S02]  /*2440*/  ISETP.NE.AND P2, PT, R12, 0x1, PT ;  /* 0x000000010c00780c */ /* 0x008fc40003f45270 */
[----:B------:R-:W-:Y:S02]  /*2450*/  SEL R5, R13, R8, !P1 ;  /* 0x000000080d057207 */ /* 0x000fe40004800000 */
[----:B------:R-:W-:Y:S02]  /*2460*/  SEL R17, R11, R14, !P2 ;  /* 0x0000000e0b117207 */ /* 0x000fe40005000000 */
[----:B------:R-:W-:Y:S01]  /*2470*/  SEL R7, R15, R16, !P2 ;  /* 0x000000100f077207 */ /* 0x000fe20005000000 */
[----:B-1----:R-:W-:-:S04]  /*2480*/  IMAD.HI.U32 R14, R9, R2, RZ ;  /* 0x00000002090e7227 */ /* 0x002fc800078e00ff */
[----:B------:R-:W-:Y:S01]  /*2490*/  IMAD.HI.U32 R6, R17, R2, RZ ;  /* 0x0000000211067227 */ /* 0x000fe200078e00ff */
[----:B------:R-:W-:-:S04]  /*24a0*/  @P3 SHF.R.U32.HI R9, RZ, R3, R14 ;  /* 0x00000003ff093219 */ /* 0x000fc8000001160e */
        /* <DEDUP_REMOVED lines=8> */
[----:B------:R-:W-:-:S04]  /*2530*/  @!P1 IMAD.HI.U32 R8, R7, R2, RZ ;  /* 0x0000000207089227 */ /* 0x000fc800078e00ff */
[----:B------:R-:W-:Y:S01]  /*2540*/  IMAD.MOV R2, RZ, RZ, -R6 ;  /* 0x000000ffff027224 */ /* 0x000fe200078e0a06 */
[----:B------:R-:W-:-:S03]  /*2550*/  @!P1 SHF.R.U32.HI R8, RZ, R3, R8 ;  /* 0x00000003ff089219 */ /* 0x000fc60000011608 */
[----:B------:R-:W-:Y:S01]  /*2560*/  IMAD R2, R26, R2, R5 ;  /* 0x000000021a027224 */ /* 0x000fe200078e0205 */
[----:B------:R-:W-:Y:S02]  /*2570*/  @!P1 SEL R3, R7, R8, !P3 ;  /* 0x0000000807039207 */ /* 0x000fe40005800000 */
[----:B------:R-:W-:-:S03]  /*2580*/  IADD3 R8, PT, PT, -R5, RZ, RZ ;  /* 0x000000ff05087210 */ /* 0x000fc60007ffe1ff */
[--C-:B------:R-:W-:Y:S02]  /*2590*/  @!P1 IMAD.IADD R6, R6, 0x1, -R3.reuse ;  /* 0x0000000106069824 */ /* 0x100fe400078e0a03 */
[----:B------:R-:W-:Y:S01]  /*25a0*/  @!P1 IMAD R3, R2, R17, R3 ;  /* 0x0000001102039224 */ /* 0x000fe200078e0203 */
[----:B------:R-:W-:Y:S01]  /*25b0*/  IADD3 R2, PT, PT, -R7, RZ, RZ ;  /* 0x000000ff07027210 */ /* 0x000fe20007ffe1ff */
[----:B------:R-:W-:Y:S02]  /*25c0*/  @!P1 IMAD R5, R26, R6, R7 ;  /* 0x000000061a059224 */ /* 0x000fe400078e0207 */
[----:B------:R-:W-:Y:S02]  /*25d0*/  IMAD R8, R4, R8, R13 ;  /* 0x0000000804087224 */ /* 0x000fe400078e020d */
[----:B------:R-:W-:Y:S02]  /*25e0*/  @!P1 IMAD.MOV.U32 R7, RZ, RZ, R3 ;  /* 0x000000ffff079224 */ /* 0x000fe400078e0003 */
[----:B------:R-:W-:-:S02]  /*25f0*/  IMAD R2, R12, R2, R15 ;  /* 0x000000020c027224 */ /* 0x000fc400078e020f */
[----:B------:R-:W-:Y:S02]  /*2600*/  IMAD R13, R5, R4, R8 ;  /* 0x00000004050d7224 */ /* 0x000fe400078e0208 */
[----:B------:R-:W-:Y:S02]  /*2610*/  IMAD R15, R7, R12, R2 ;  /* 0x0000000c070f7224 */ /* 0x000fe400078e0202 */
.L_x_31:
[----:B------:R-:W1:Y:S02]  /*2620*/  LDCU UR4, c[0x0][0xb30] ;  /* 0x00016600ff0477ac */ /* 0x000e640008000800 */
[----:B-1----:R-:W-:-:S09]  /*2630*/  UISETP.NE.AND UP0, UPT, UR4, 0x1, UPT ;  /* 0x000000010400788c */ /* 0x002fd2000bf05270 */
[----:B------:R-:W-:Y:S05]  /*2640*/  BRA.U UP0, `(.L_x_32) ;  /* 0x0000000100407547 */ /* 0x000fea000b800000 */
[----:B------:R-:W1:Y:S08]  /*2650*/  LDC.64 R4, c[0x0][0xb10] ;  /* 0x0002c400ff047b82 */ /* 0x000e700000000a00 */
[----:B------:R-:W4:Y:S08]  /*2660*/  LDC.64 R2, c[0x0][0xb18] ;  /* 0x0002c600ff027b82 */ /* 0x000f300000000a00 */
[----:B------:R-:W2:Y:S08]  /*2670*/  LDC R6, c[0x0][0xb20] ;  /* 0x0002c800ff067b82 */ /* 0x000eb00000000800 */
[----:B------:R-:W3:Y:S01]  /*2680*/  LDC R8, c[0x0][0xb0c] ;  /* 0x0002c300ff087b82 */ /* 0x000ee20000000800 */
[----:B-1----:R-:W-:-:S05]  /*2690*/  IMAD.HI.U32 R4, R15, R4, RZ ;  /* 0x000000040f047227 */ /* 0x002fca00078e00ff */
[----:B------:R-:W-:Y:S01]  /*26a0*/  SHF.R.U32.HI R4, RZ, R5, R4 ;  /* 0x00000005ff047219 */ /* 0x000fe20000011604 */
[----:B----4-:R-:W-:Y:S01]  /*26b0*/  IMAD.HI.U32 R3, R13, R3, RZ ;  /* 0x000000030d037227 */ /* 0x010fe200078e00ff */
[----:B------:R-:W-:-:S04]  /*26c0*/  ISETP.NE.AND P1, PT, R2, 0x1, PT ;  /* 0x000000010200780c */ /* 0x000fc80003f25270 */
[----:B--2---:R-:W-:-:S04]  /*26d0*/  SHF.R.U32.HI R6, RZ, R6, R3 ;  /* 0x00000006ff067219 */ /* 0x004fc80000011603 */
[----:B------:R-:W-:Y:S02]  /*26e0*/  SEL R3, R13, R6, !P1 ;  /* 0x000000060d037207 */ /* 0x000fe40004800000 */
[----:B---3--:R-:W-:-:S04]  /*26f0*/  ISETP.NE.AND P2, PT, R8, 0x1, PT ;  /* 0x000000010800780c */ /* 0x008fc80003f45270 */
[----:B------:R-:W-:-:S05]  /*2700*/  SEL R4, R15, R4, !P2 ;  /* 0x000000040f047207 */ /* 0x000fca0005000000 */
[----:B------:R-:W-:Y:S02]  /*2710*/  IMAD.IADD R5, R3, 0x1, -R4 ;  /* 0x0000000103057824 */ /* 0x000fe400078e0a04 */
[----:B------:R-:W-:Y:S02]  /*2720*/  IMAD.IADD R3, R4, 0x1, -R3 ;  /* 0x0000000104037824 */ /* 0x000fe400078e0a03 */
[----:B------:R-:W-:Y:S02]  /*2730*/  IMAD R15, R5, R8, R15 ;  /* 0x00000008050f7224 */ /* 0x000fe400078e020f */
[----:B------:R-:W-:-:S07]  /*2740*/  IMAD R13, R3, R2, R13 ;  /* 0x00000002030d7224 */ /* 0x000fce00078e020d */
.L_x_32:
[----:B------:R-:W-:Y:S01]  /*2750*/  UMOV UR20, UR31 ;  /* 0x0000001f00147c82 */ /* 0x000fe20008000000 */
[----:B------:R-:W-:Y:S01]  /*2760*/  PLOP3.LUT P1, PT, PT, PT, PT, 0x80, 0x8 ;  /* 0x000000000008781c */ /* 0x000fe20003f2f070 */
[----:B------:R-:W-:Y:S01]  /*2770*/  IMAD.IADD R45, R15, 0x1, R64 ;  /* 0x000000010f2d7824 */ /* 0x000fe200078e0240 */
[----:B------:R-:W-:Y:S01]  /*2780*/  LOP3.LUT R10, R10, 0x1, RZ, 0x3c, !PT ;  /* 0x000000010a0a7812 */ /* 0x000fe200078e3cff */
[----:B------:R-:W-:Y:S01]  /*2790*/  IMAD.IADD R18, R13, 0x1, R62 ;  /* 0x000000010d127824 */ /* 0x000fe200078e023e */
[----:B------:R-:W-:Y:S09]  /*27a0*/  @P4 BRA `(.L_x_33) ;  /* 0xffffffec00684947 */ /* 0x000ff2000383ffff */
[----:B------:R-:W-:Y:S01]  /*27b0*/  UIADD3 UR22, UPT, UPT, UR22, 0x68, URZ ;  /* 0x0000006816167890 */ /* 0x000fe2000fffe0ff */
[----:B------:R-:W-:-:S03]  /*27c0*/  MOV R3, UR33 ;  /* 0x0000002100037c02 */ /* 0x000fc60008000f00 */
[----:B------:R-:W-:Y:S01]  /*27d0*/  ULEA UR4, UR32, UR22, 0x3 ;  /* 0x0000001620047291 */ /* 0x000fe2000f8e18ff */
[----:B------:R-:W-:-:S08]  /*27e0*/  SHF.L.U32 R3, R3, 0x1f, RZ ;  /* 0x0000001f03037819 */ /* 0x000fd000000006ff */
[----:B------:R-:W1:Y:S02]  /*27f0*/  SYNCS.PHASECHK.TRANS64.TRYWAIT P0, [UR4], R3 ;  /* 0x00000003ff0075a7 */ /* 0x000e640008001104 */
[----:B-1----:R-:W-:Y:S05]  /*2800*/  @!P0 BRA `(.L_x_34) ;  /* 0x0000004c00bc8947 */ /* 0x002fea0003800000 */
.L_x_122:
[----:B------:R-:W-:-:S04]  /*2810*/  UIADD3 UR6, UPT, UPT, UR32, 0x1, URZ ;  /* 0x0000000120067890 */ /* 0x000fc8000fffe0ff */
[----:B------:R-:W-:-:S04]  /*2820*/  UISETP.NE.AND UP0, UPT, UR6, 0xd, UPT ;  /* 0x0000000d0600788c */ /* 0x000fc8000bf05270 */
[----:B------:R-:W-:Y:S02]  /*2830*/  USEL UR5, URZ, 0x1, UP0 ;  /* 0x00000001ff057887 */ /* 0x000fe40008000000 */
[----:B------:R-:W-:Y:S02]  /*2840*/  USEL UR6, UR6, URZ, UP0 ;  /* 0x000000ff06067287 */ /* 0x000fe40008000000 */
[----:B------:R-:W-:Y:S02]  /*2850*/  ULOP3.LUT UR5, UR33, UR5, URZ, 0x3c, !UPT ;  /* 0x0000000521057292 */ /* 0x000fe4000f8e3cff */
[----:B------:R-:W-:-:S04]  /*2860*/  ULEA UR4, UR6, UR22, 0x3 ;  /* 0x0000001606047291 */ /* 0x000fc8000f8e18ff */
[----:B-1----:R-:W-:-:S04]  /*2870*/  MOV R3, UR5 ;  /* 0x0000000500037c02 */ /* 0x002fc80008000f00 */
[----:B------:R-:W-:-:S04]  /*2880*/  SHF.L.U32 R3, R3, 0x1f, RZ ;  /* 0x0000001f03037819 */ /* 0x000fc800000006ff */
[----:B------:R-:W1:Y:S02]  /*2890*/  SYNCS.PHASECHK.TRANS64.TRYWAIT P0, [UR4], R3 ;  /* 0x00000003ff0075a7 */ /* 0x000e640008001104 */
[----:B-1----:R-:W-:Y:S05]  /*28a0*/  @!P0 BRA `(.L_x_35) ;  /* 0x0000004c00ac8947 */ /* 0x002fea0003800000 */
.L_x_124:
        /* <DEDUP_REMOVED lines=10> */
.L_x_126:
        /* <DEDUP_REMOVED lines=10> */
.L_x_128:
        /* <DEDUP_REMOVED lines=10> */
.L_x_130:
        /* <DEDUP_REMOVED lines=10> */
.L_x_132:
        /* <DEDUP_REMOVED lines=10> */
.L_x_134:
        /* <DEDUP_REMOVED lines=10> */
.L_x_136:
        /* <DEDUP_REMOVED lines=10> */
.L_x_138:
        /* <DEDUP_REMOVED lines=10> */
.L_x_140:
        /* <DEDUP_REMOVED lines=10> */
.L_x_142:
        /* <DEDUP_REMOVED lines=10> */
.L_x_144:
[----:B------:R-:W-:-:S04]  /*2ef0*/  UIADD3 UR6, UPT, UPT, UR6, 0x1, URZ ;  /* 0x0000000106067890 */ /* 0x000fc8000fffe0ff */
[----:B------:R-:W-:-:S04]  /*2f00*/  UISETP.NE.AND UP0, UPT, UR6, 0xd, UPT ;  /* 0x0000000d0600788c */ /* 0x000fc8000bf05270 */
[----:B------:R-:W-:Y:S02]  /*2f10*/  USEL UR4, URZ, 0x1, UP0 ;  /* 0x00000001ff047887 */ /* 0x000fe40008000000 */
[----:B------:R-:W-:Y:S02]  /*2f20*/  USEL UR6, UR6, URZ, UP0 ;  /* 0x000000ff06067287 */ /* 0x000fe40008000000 */
[----:B------:R-:W-:Y:S02]  /*2f30*/  ULOP3.LUT UR4, UR5, UR4, URZ, 0x3c, !UPT ;  /* 0x0000000405047292 */ /* 0x000fe4000f8e3cff */
[----:B------:R-:W-:-:S04]  /*2f40*/  ULEA UR6, UR6, UR22, 0x3 ;  /* 0x0000001606067291 */ /* 0x000fc8000f8e18ff */
[----:B------:R-:W-:Y:S02]  /*2f50*/  IMAD.U32 R2, RZ, RZ, UR4 ;  /* 0x00000004ff027e24 */ /* 0x000fe4000f8e00ff */
[----:B-1----:R-:W-:-:S03]  /*2f60*/  MOV R0, UR6 ;  /* 0x0000000600007c02 */ /* 0x002fc60008000f00 */
[----:B------:R-:W-:-:S07]  /*2f70*/  SHF.L.U32 R3, R2, 0x1f, RZ ;  /* 0x0000001f02037819 */ /* 0x000fce00000006ff */
.L_x_46:
[----:B-1----:R1:W4:Y:S02]  /*2f80*/  SYNCS.PHASECHK.TRANS64.TRYWAIT P0, [R0+URZ], R3 ;  /* 0x00000003000075a7 */ /* 0x00232400080011ff */
[----:B----4-:R-:W-:Y:S05]  /*2f90*/  @!P0 NANOSLEEP.SYNCS 0x989680 ;  /* 0x009896800000895d */ /* 0x010fea0003900000 */
[----:B------:R-:W4:Y:S02]  /*2fa0*/  @!P0 SYNCS.PHASECHK.TRANS64 P0, [R0+URZ], R3 ;  /* 0x00000003000085a7 */ /* 0x000f2400080010ff */
[----:B----4-:R-:W-:Y:S05]  /*2fb0*/  @P0 EXIT ;  /* 0x000000000000094d */ /* 0x010fea0003800000 */
[----:B------:R-:W-:Y:S05]  /*2fc0*/  BRA `(.L_x_46) ;  /* 0xfffffffc00ec7947 */ /* 0x000fea000383ffff */
.L_x_17:
[----:B------:R-:W-:-:S04]  /*2fd0*/  UISETP.NE.AND UP0, UPT, UR45, URZ, UPT ;  /* 0x000000ff2d00728c */ /* 0x000fc8000bf05270 */
[----:B------:R-:W-:-:S09]  /*2fe0*/  UISETP.NE.OR UP0, UPT, UR6, 0x1, UP0 ;  /* 0x000000010600788c */ /* 0x000fd20008705670 */
[----:B------:R-:W-:Y:S05]  /*2ff0*/  BRA.U UP0, `(.L_x_47) ;  /* 0x0000000100b07547 */ /* 0x000fea000b800000 */
[----:B------:R-:W-:Y:S01]  /*3000*/  UMOV UR4, 0x400 ;  /* 0x0000040000047882 */ /* 0x000fe20000000000 */
[----:B------:R-:W-:Y:S01]  /*3010*/  HFMA2 R3, -RZ, RZ, 0, 5.9604644775390625e-08 ;  /* 0x00000001ff037431 */ /* 0x000fe200000001ff */
[----:B------:R-:W-:Y:S01]  /*3020*/  ULEA UR45, UR45, UR4, 0x18 ;  /* 0x000000042d2d7291 */ /* 0x000fe2000f8ec0ff */
[----:B------:R-:W-:Y:S01]  /*3030*/  ISETP.NE.AND P0, PT, R2, RZ, PT ;  /* 0x000000ff0200720c */ /* 0x000fe20003f05270 */
[----:B------:R-:W-:Y:S02]  /*3040*/  IMAD.MOV.U32 R8, RZ, RZ, RZ ;  /* 0x000000ffff087224 */ /* 0x000fe400078e00ff */
[----:B------:R-:W-:Y:S02]  /*3050*/  UIADD3 UR6, UPT, UPT, UR45, 0x118, URZ ;  /* 0x000001182d067890 */ /* 0x000fe4000fffe0ff */
[----:B------:R-:W-:Y:S02]  /*3060*/  UIADD3 UR7, UPT, UPT, UR45, 0x110, URZ ;  /* 0x000001102d077890 */ /* 0x000fe4000fffe0ff */
[----:B------:R-:W-:-:S12]  /*3070*/  UPRMT UR6, URZ, 0x654, UR6 ;  /* 0x00000654ff067896 */ /* 0x000fd80008000006 */
.L_x_50:
[----:B------:R-:W-:Y:S01]  /*3080*/  SHF.L.U32 R7, R3, 0x1f, RZ ;  /* 0x0000001f03077819 */ /* 0x000fe200000006ff */
[----:B------:R-:W-:Y:S02]  /*3090*/  IMAD.U32 R9, RZ, RZ, UR7 ;  /* 0x00000007ff097e24 */ /* 0x000fe4000f8e00ff */
[----:B------:R-:W-:Y:S01]  /*30a0*/  @!P0 IMAD.MOV.U32 R5, RZ, RZ, 0x10 ;  /* 0x00000010ff058424 */ /* 0x000fe200078e00ff */
[----:B------:R-:W1:Y:S02]  /*30b0*/  SYNCS.PHASECHK.TRANS64.TRYWAIT P1, [UR45+0x118], R7 ;  /* 0x00011807ff0075a7 */ /* 0x000e64000802112d */
[----:B------:R-:W-:-:S04]  /*30c0*/  PRMT R9, R2, 0x654, R9 ;  /* 0x0000065402097816 */ /* 0x000fc80000000009 */
[----:B------:R-:W-:Y:S01]  /*30d0*/  SEL R0, R9, R0, !P0 ;  /* 0x0000000009007207 */ /* 0x000fe20004000000 */
[----:B-1----:R-:W-:Y:S06]  /*30e0*/  @!P1 BRA `(.L_x_48) ;  /* 0x0000004800a49947 */ /* 0x002fec0003800000 */
.L_x_146:
[----:B------:R-:W-:Y:S01]  /*30f0*/  UIADD3 UR4, UPT, UPT, UR45, 0x150, URZ ;  /* 0x000001502d047890 */ /* 0x000fe2000fffe0ff */
[----:B------:R2:W-:Y:S01]  /*3100*/  @!P0 SYNCS.ARRIVE.TRANS64.RED RZ, [R0+URZ], R5 ;  /* 0x0000000500ff89a7 */ /* 0x0005e200080004ff */
[----:B------:R-:W-:Y:S01]  /*3110*/  UIADD3 UR5, UPT, UPT, UR45, 0x110, URZ ;  /* 0x000001102d057890 */ /* 0x000fe2000fffe0ff */
[----:B------:R-:W-:-:S08]  /*3120*/  LOP3.LUT R3, R3, 0x1, RZ, 0x3c, !PT ;  /* 0x0000000103037812 */ /* 0x000fd000078e3cff */
[----:B------:R-:W-:Y:S06]  /*3130*/  UGETNEXTWORKID.BROADCAST [UR4], [UR5] ;  /* 0x00000000040073ca */ /* 0x000fec0008000100 */
[----:B--2---:R-:W-:-:S04]  /*3140*/  SHF.L.U32 R5, R8, 0x1f, RZ ;  /* 0x0000001f08057819 */ /* 0x004fc800000006ff */
[----:B------:R-:W2:Y:S02]  /*3150*/  SYNCS.PHASECHK.TRANS64.TRYWAIT P1, [UR45+0x110], R5 ;  /* 0x00011005ff0075a7 */ /* 0x000ea4000802112d */
[----:B--2---:R-:W-:Y:S05]  /*3160*/  @!P1 BRA `(.L_x_49) ;  /* 0x00000048009c9947 */ /* 0x004fea0003800000 */
.L_x_148:
[----:B-1----:R-:W1:Y:S01]  /*3170*/  LDS.128 R4, [UR45+0x150] ;  /* 0x0001502dff047984 */ /* 0x002e620008000c00 */
[----:B------:R-:W-:Y:S01]  /*3180*/  LOP3.LUT R8, R8, 0x1, RZ, 0x3c, !PT ;  /* 0x0000000108087812 */ /* 0x000fe200078e3cff */
[----:B------:R-:W-:Y:S01]  /*3190*/  @!PT LDS RZ, [RZ] ;  /* 0x00000000fffff984 */ /* 0x000fe20000000800 */
[----:B------:R-:W-:Y:S01]  /*31a0*/  @!PT LDS RZ, [RZ] ;  /* 0x00000000fffff984 */ /* 0x000fe20000000800 */
[----:B------:R-:W-:Y:S01]  /*31b0*/  @!PT LDS RZ, [RZ] ;  /* 0x00000000fffff984 */ /* 0x000fe20000000800 */
[----:B------:R-:W-:Y:S01]  /*31c0*/  @!PT LDS RZ, [RZ] ;  /* 0x00000000fffff984 */ /* 0x000fe20000000800 */
[----:B------:R2:W-:Y:S06]  /*31d0*/  MEMBAR.ALL.CTA ;  /* 0x0000000000007992 */ /* 0x0005ec0000008000 */
[----:B--2---:R-:W2:Y:S02]  /*31e0*/  FENCE.VIEW.ASYNC.S ;  /* 0x00000000000073c6 */ /* 0x004ea40000000000 */
[----:B--2---:R-:W-:Y:S01]  /*31f0*/  SYNCS.ARRIVE.TRANS64.RED.A1T0 RZ, [UR6], RZ ;  /* 0x000000ffffff79a7 */ /* 0x004fe20008100406 */
[----:B-1----:R-:W-:-:S13]  /*3200*/  LOP3.LUT P1, RZ, R6, 0x1, RZ, 0xc0, !PT ;  /* 0x0000000106ff7812 */ /* 0x002fda000782c0ff */
[----:B------:R-:W-:Y:S05]  /*3210*/  @P1 BRA `(.L_x_50) ;  /* 0xfffffffc00981947 */ /* 0x000fea000383ffff */
[----:B------:R-:W-:-:S04]  /*3220*/  SHF.L.U32 R0, R3, 0x1f, RZ ;  /* 0x0000001f03007819 */ /* 0x000fc800000006ff */
[----:B------:R-:W1:Y:S02]  /*3230*/  SYNCS.PHASECHK.TRANS64 P0, [UR45+0x118], R0 ;  /* 0x00011800ff0075a7 */ /* 0x000e64000800102d */
[----:B-1----:R-:W-:Y:S05]  /*3240*/  @P0 EXIT ;  /* 0x000000000000094d */ /* 0x002fea0003800000 */
[----:B------:R-:W-:-:S07]  /*3250*/  MOV R0, UR45 ;  /* 0x0000002d00007c02 */ /* 0x000fce0008000f00 */
.L_x_51:
[----:B-1----:R-:W-:-:S04]  /*3260*/  SHF.L.U32 R5, R3, 0x1f, RZ ;  /* 0x0000001f03057819 */ /* 0x002fc800000006ff */
[----:B------:R1:W2:Y:S03]  /*3270*/  SYNCS.PHASECHK.TRANS64.TRYWAIT P0, [R0+URZ+0x118], R5 ;  /* 0x00011805000075a7 */ /* 0x0002a600080011ff */
[----:B--2---:R-:W-:Y:S05]  /*3280*/  @!P0 NANOSLEEP.SYNCS 0x989680 ;  /* 0x009896800000895d */ /* 0x004fea0003900000 */
[----:B------:R-:W2:Y:S02]  /*3290*/  @!P0 SYNCS.PHASECHK.TRANS64 P0, [R0+URZ+0x118], R5 ;  /* 0x00011805000085a7 */ /* 0x000ea400080010ff */
[----:B--2---:R-:W-:Y:S05]  /*32a0*/  @P0 EXIT ;  /* 0x000000000000094d */ /* 0x004fea0003800000 */
[----:B------:R-:W-:Y:S05]  /*32b0*/  BRA `(.L_x_51) ;  /* 0xfffffffc00e87947 */ /* 0x000fea000383ffff */
.L_x_47:
[----:B------:R-:W-:-:S09]  /*32c0*/  UISETP.NE.AND UP0, UPT, UR6, URZ, UPT ;  /* 0x000000ff0600728c */ /* 0x000fd2000bf05270 */
[----:B------:R-:W-:Y:S05]  /*32d0*/  BRA.U UP0, `(.L_x_52) ;  /* 0x0000000d00747547 */ /* 0x000fea000b800000 */
[----:B------:R-:W-:Y:S01]  /*32e0*/  UMOV UR4, 0x40 ;  /* 0x0000004000047882 */ /* 0x000fe20000000000 */
[----:B------:R-:W-:Y:S01]  /*32f0*/  NOP ;  /* 0x0000000000007918 */ /* 0x000fe20000000000 */
[----:B------:R-:W-:Y:S01]  /*3300*/  ULEA UR4, UR45, UR4, 0x18 ;  /* 0x000000042d047291 */ /* 0x000fe2000f8ec0ff */
[----:B------:R-:W-:Y:S02]  /*3310*/  UMOV UR5, 0x400 ;  /* 0x0000040000057882 */ /* 0x000fe40000000000 */
[----:B------:R-:W-:-:S06]  /*3320*/  ULEA UR45, UR45, UR5, 0x18 ;  /* 0x000000052d2d7291 */ /* 0x000fcc000f8ec0ff */
[----:B------:R-:W1:Y:S02]  /*3330*/  LDS.U8 R0, [UR4+0x1c] ;  /* 0x00001c04ff007984 */ /* 0x000e640008000000 */
[----:B-1----:R-:W-:-:S13]  /*3340*/  ISETP.NE.AND P0, PT, R0, RZ, PT ;  /* 0x000000ff0000720c */ /* 0x002fda0003f05270 */
[----:B------:R-:W-:Y:S05]  /*3350*/  @P0 BRA `(.L_x_53) ;  /* 0x0000000000580947 */ /* 0x000fea0003800000 */
[----:B------:R-:W-:-:S13]  /*3360*/  ELECT P0, URZ, PT ;  /* 0x0000000000ff782f */ /* 0x000fda0003800000 */
[----:B------:R-:W-:Y:S05]  /*3370*/  @!P0 BRA `(.L_x_54) ;  /* 0x0000000000608947 */ /* 0x000fea0003800000 */
[----:B------:R-:W-:Y:S01]  /*3380*/  UMOV UR5, 0x10 ;  /* 0x0000001000057882 */ /* 0x000fe20000000000 */
[----:B------:R-:W-:Y:S01]  /*3390*/  HFMA2 R0, -RZ, RZ, 0, 5.9604644775390625e-08 ;  /* 0x00000001ff007431 */ /* 0x000fe200000001ff */
[----:B------:R-:W-:-:S03]  /*33a0*/  MOV R2, 0xffff ;  /* 0x0000ffff00027802 */ /* 0x000fc60000000f00 */
[----:B------:R-:W-:Y:S04]  /*33b0*/  DEPBAR.LE SB1, 0x36 ;  /* 0x00009d800000791a */ /* 0x000fe80000000000 */
[----:B------:R-:W1:Y:S02]  /*33c0*/  UTCATOMSWS.FIND_AND_SET.ALIGN UP0, UR5, UR5 ;  /* 0x00000005000575e3 */ /* 0x000e640008000800 */
[----:B-1----:R-:W-:Y:S01]  /*33d0*/  MOV R3, UR5 ;  /* 0x0000000500037c02 */ /* 0x002fe20008000f00 */
[----:B------:R-:W-:Y:S06]  /*33e0*/  BRA.U UP0, `(.L_x_55) ;  /* 0x0000000100187547 */ /* 0x000fec000b800000 */
.L_x_56:
[----:B------:R-:W-:Y:S05]  /*33f0*/  NANOSLEEP 0x64 ;  /* 0x000000640000795d */ /* 0x000fea0003800000 */
[----:B------:R-:W-:-:S05]  /*3400*/  UMOV UR5, 0x10 ;  /* 0x0000001000057882 */ /* 0x000fca0000000000 */
[----:B------:R-:W-:Y:S04]  /*3410*/  DEPBAR.LE SB1, 0x36 ;  /* 0x00009d800000791a */ /* 0x000fe80000000000 */
[----:B------:R-:W1:Y:S02]  /*3420*/  UTCATOMSWS.FIND_AND_SET.ALIGN UP0, UR5, UR5 ;  /* 0x00000005000575e3 */ /* 0x000e640008000800 */
[----:B-1----:R-:W-:Y:S01]  /*3430*/  MOV R3, UR5 ;  /* 0x0000000500037c02 */ /* 0x002fe20008000f00 */
[----:B------:R-:W-:Y:S05]  /*3440*/  BRA.U !UP0, `(.L_x_56) ;  /* 0xfffffffd08e87547 */ /* 0x000fea000b83ffff */
.L_x_55:
[-C--:B------:R-:W-:Y:S02]  /*3450*/  SHF.L.U32 R2, R2, R3.reuse, RZ ;  /* 0x0000000302027219 */ /* 0x080fe400000006ff */
[----:B------:R-:W-:Y:S01]  /*3460*/  SHF.L.U32 R0, R0, R3, RZ ;  /* 0x0000000300007219 */ /* 0x000fe200000006ff */
[----:B------:R-:W-:Y:S02]  /*3470*/  IMAD.SHL.U32 R3, R3, 0x20, RZ ;  /* 0x0000002003037824 */ /* 0x000fe400078e00ff */
[----:B------:R1:W-:Y:S04]  /*3480*/  ATOMS.OR RZ, [UR4+0x14], R2 ;  /* 0x00001402ffff798c */ /* 0x0003e8000b000004 */
[----:B------:R1:W-:Y:S04]  /*3490*/  ATOMS.OR RZ, [UR4+0x18], R0 ;  /* 0x00001800ffff798c */ /* 0x0003e8000b000004 */
[----:B------:R1:W-:Y:S01]  /*34a0*/  STS [UR45+0x160], R3 ;  /* 0x00016003ff007988 */ /* 0x0003e2000800082d */
[----:B------:R-:W-:Y:S05]  /*34b0*/  BRA `(.L_x_54) ;  /* 0x0000000000107947 */ /* 0x000fea0003800000 */
.L_x_53:
[----:B------:R-:W-:Y:S02]  /*34c0*/  MOV R0, 0xffffffff ;  /* 0xffffffff00007802 */ /* 0x000fe40000000f00 */
[----:B------:R-:W-:-:S03]  /*34d0*/  MOV R2, 0x3500 ;  /* 0x0000350000027802 */ /* 0x000fc60000000f00 */
[----:B------:R1:W-:Y:S04]  /*34e0*/  STS [UR45+0x160], R0 ;  /* 0x00016000ff007988 */ /* 0x0003e8000800082d */
[----:B-1-3-5:R-:W-:Y:S05]  /*34f0*/  CALL.REL.NOINC `($__internal_1_$__cuda_sm10x_tcgen05_guardrail_trap_phase_invalid_during_alloc) ;  /* 0x0000004c00347944 */ /* 0x02afea0003c00000 */
.L_x_54:
[----:B------:R-:W-:Y:S05]  /*3500*/  WARPSYNC.ALL ;  /* 0x0000000000007948 */ /* 0x000fea0003800000 */
[----:B------:R-:W2:Y:S01]  /*3510*/  S2UR UR6, SR_CgaCtaId ;  /* 0x00000000000679c3 */ /* 0x000ea20000008800 */
[----:B------:R-:W-:Y:S01]  /*3520*/  UMOV UR4, 0x400 ;  /* 0x0000040000047882 */ /* 0x000fe20000000000 */
[----:B------:R-:W-:-:S06]  /*3530*/  NOP ;  /* 0x0000000000007918 */ /* 0x000fcc0000000000 */
[----:B------:R-:W-:Y:S06]  /*3540*/  BAR.ARV 0x6, 0xa0 ;  /* 0x0182800000007b1d */ /* 0x000fec0000002000 */
[----:B------:R-:W-:Y:S01]  /*3550*/  IMAD.MOV.U32 R8, RZ, RZ, 0x1 ;  /* 0x00000001ff087424 */ /* 0x000fe200078e00ff */
[----:B------:R-:W-:Y:S01]  /*3560*/  UMOV UR14, URZ ;  /* 0x000000ff000e7c82 */ /* 0x000fe20008000000 */
[----:B------:R-:W-:Y:S01]  /*3570*/  UMOV UR13, URZ ;  /* 0x000000ff000d7c82 */ /* 0x000fe20008000000 */
[----:B------:R-:W-:Y:S01]  /*3580*/  UMOV UR24, 0x0 ;  /* 0x0000000000187882 */ /* 0x000fe20000000000 */
[----:B------:R-:W-:Y:S01]  /*3590*/  UMOV UR25, 0x4110490 ;  /* 0x0411049000197882 */ /* 0x000fe20000000000 */
[----:B------:R-:W-:Y:S01]  /*35a0*/  UMOV UR22, 0x0 ;  /* 0x0000000000167882 */ /* 0x000fe20000000000 */
[----:B------:R-:W-:Y:S01]  /*35b0*/  UMOV UR23, 0x4110490 ;  /* 0x0411049000177882 */ /* 0x000fe20000000000 */
[----:B------:R-:W-:Y:S01]  /*35c0*/  UMOV UR20, 0x0 ;  /* 0x0000000000147882 */ /* 0x000fe20000000000 */
[----:B------:R-:W-:Y:S01]  /*35d0*/  UMOV UR21, 0x4110490 ;  /* 0x0411049000157882 */ /* 0x000fe20000000000 */
[----:B------:R-:W-:Y:S01]  /*35e0*/  UMOV UR18, 0x0 ;  /* 0x0000000000127882 */ /* 0x000fe20000000000 */
[----:B--2---:R-:W-:Y:S01]  /*35f0*/  ULEA UR6, UR6, UR4, 0x18 ;  /* 0x0000000406067291 */ /* 0x004fe2000f8ec0ff */
[----:B------:R-:W2:Y:S03]  /*3600*/  LDCU.64 UR4, c[0x0][0x388] ;  /* 0x00007100ff0477ac */ /* 0x000ea60008000a00 */
[----:B------:R-:W-:-:S02]  /*3610*/  UIADD3 UR9, UPT, UPT, UR6, 0x3400, URZ ;  /* 0x0000340006097890 */ /* 0x000fc4000fffe0ff */
[----:B------:R-:W-:-:S03]  /*3620*/  UIADD3 UR16, UPT, UPT, UR6, 0x1d400, URZ ;  /* 0x0001d40006107890 */ /* 0x000fc6000fffe0ff */
[----:B------:R-:W1:Y:S01]  /*3630*/  LDS R9, [UR6+0x160] ;  /* 0x00016006ff097984 */ /* 0x000e620008000800 */
[----:B------:R-:W-:Y:S02]  /*3640*/  USHF.R.U32.HI UR9, URZ, 0x4, UR9 ;  /* 0x00000004ff097899 */ /* 0x000fe40008011609 */
[----:B------:R-:W-:Y:S02]  /*3650*/  USHF.R.U32.HI UR16, URZ, 0x4, UR16 ;  /* 0x00000004ff107899 */ /* 0x000fe40008011610 */
[----:B------:R-:W-:Y:S02]  /*3660*/  ULOP3.LUT UR9, UR9, 0x3fff, URZ, 0xc0, !UPT ;  /* 0x00003fff09097892 */ /* 0x000fe4000f8ec0ff */
[----:B------:R-:W-:Y:S02]  /*3670*/  ULOP3.LUT UR16, UR16, 0x3fff, URZ, 0xc0, !UPT ;  /* 0x00003fff10107892 */ /* 0x000fe4000f8ec0ff */
[----:B------:R-:W-:Y:S02]  /*3680*/  ULOP3.LUT UR9, UR9, 0x10000, URZ, 0xfc, !UPT ;  /* 0x0001000009097892 */ /* 0x000fe4000f8efcff */
[----:B--2---:R-:W-:Y:S01]  /*3690*/  UIADD3 UR7, UPT, UPT, UR4, 0x3f, URZ ;  /* 0x0000003f04077890 */ /* 0x004fe2000fffe0ff */
[----:B------:R-:W-:-:S03]  /*36a0*/  UMOV UR19, 0x4110490 ;  /* 0x0411049000137882 */ /* 0x000fc60000000000 */
[----:B------:R-:W-:-:S04]  /*36b0*/  USHF.R.S32.HI UR4, URZ, 0x1f, UR7 ;  /* 0x0000001fff047899 */ /* 0x000fc80008011407 */
[----:B------:R-:W-:-:S04]  /*36c0*/  ULEA.HI UR7, UR4, UR7, URZ, 0x6 ;  /* 0x0000000704077291 */ /* 0x000fc8000f8f30ff */
[----:B------:R-:W-:-:S03]  /*36d0*/  USHF.R.S32.HI UR7, URZ, 0x6, UR7 ;  /* 0x00000006ff077899 */ /* 0x000fc60008011407 */
[----:B------:R-:W2:Y:S01]  /*36e0*/  LDCU UR4, c[0x0][0x390] ;  /* 0x00007200ff0477ac */ /* 0x000ea20008000800 */
[----:B------:R-:W-:Y:S02]  /*36f0*/  UIMAD UR7, UR7, UR5, URZ ;  /* 0x00000005070772a4 */ /* 0x000fe4000f8e02ff */
[----:B------:R-:W-:-:S04]  /*3700*/  UIADD3 UR5, UPT, UPT, UR6, 0x118, URZ ;  /* 0x0000011806057890 */ /* 0x000fc8000fffe0ff */
[----:B------:R-:W-:Y:S01]  /*3710*/  UPRMT UR5, URZ, 0x654, UR5 ;  /* 0x00000654ff057896 */ /* 0x000fe20008000005 */
[C---:B-1----:R-:W-:Y:S01]  /*3720*/  VIADD R3, R9.reuse, 0x40 ;  /* 0x0000004009037836 */ /* 0x042fe20000000000 */
[----:B------:R-:W-:Y:S01]  /*3730*/  LOP3.LUT R2, R9, 0xffff, RZ, 0xc0, !PT ;  /* 0x0000ffff09027812 */ /* 0x000fe200078ec0ff */
[----:B--2---:R-:W-:-:S03]  /*3740*/  UIMAD UR4, UR7, UR4, URZ ;  /* 0x00000004070472a4 */ /* 0x004fc6000f8e02ff */
[----:B------:R-:W-:Y:S01]  /*3750*/  LOP3.LUT R3, R3, 0xffff, RZ, 0xc0, !PT ;  /* 0x0000ffff03037812 */ /* 0x000fe200078ec0ff */
[----:B------:R-:W-:-:S04]  /*3760*/  UIADD3 UR15, UPT, UPT, UR4, -0x1, URZ ;  /* 0xffffffff040f7890 */ /* 0x000fc8000fffe0ff */
[----:B------:R1:W-:Y:S01]  /*3770*/  STL.64 [R1], R2 ;  /* 0x0000000201007387 */ /* 0x0003e20000100a00 */
[----:B------:R-:W-:Y:S01]  /*3780*/  UISETP.GE.AND UP2, UPT, UR4, 0x1, UPT ;  /* 0x000000010400788c */ /* 0x000fe2000bf46270 */
[----:B-1----:R-:W-:-:S10]  /*3790*/  CS2R R2, SRZ ;  /* 0x0000000000027805 */ /* 0x002fd4000001ff00 */
.L_x_63:
[----:B-1----:R-:W-:-:S04]  /*37a0*/  SHF.L.U32 R5, R3, 0x1f, RZ ;  /* 0x0000001f03057819 */ /* 0x002fc800000006ff */
[----:B------:R-:W1:Y:S02]  /*37b0*/  SYNCS.PHASECHK.TRANS64.TRYWAIT P0, [UR6+0x110], R5 ;  /* 0x00011005ff0075a7 */ /* 0x000e640008001106 */
[----:B-12-4-:R-:W-:Y:S05]  /*37c0*/  @!P0 BRA `(.L_x_57) ;  /* 0x00000044001c8947 */ /* 0x016fea0003800000 */
.L_x_150:
[----:B-1----:R-:W1:Y:S01]  /*37d0*/  LDS.128 R4, [UR6+0x150] ;  /* 0x00015006ff047984 */ /* 0x002e620008000c00 */
[----:B------:R-:W-:Y:S01]  /*37e0*/  ULEA UR8, UR14, UR6, 0x3 ;  /* 0x000000060e087291 */ /* 0x000fe2000f8e18ff */
[----:B------:R-:W-:Y:S01]  /*37f0*/  SHF.L.U32 R0, R8, 0x1f, RZ ;  /* 0x0000001f08007819 */ /* 0x000fe200000006ff */
[----:B------:R-:W-:Y:S01]  /*3800*/  @!PT LDS RZ, [RZ] ;  /* 0x00000000fffff984 */ /* 0x000fe20000000800 */
[----:B------:R-:W-:Y:S01]  /*3810*/  @!PT LDS RZ, [RZ] ;  /* 0x00000000fffff984 */ /* 0x000fe20000000800 */
[----:B------:R-:W-:Y:S01]  /*3820*/  @!PT LDS RZ, [RZ] ;  /* 0x00000000fffff984 */ /* 0x000fe20000000800 */
[----:B------:R-:W-:Y:S01]  /*3830*/  @!PT LDS RZ, [RZ] ;  /* 0x00000000fffff984 */ /* 0x000fe20000000800 */
[----:B------:R2:W-:Y:S06]  /*3840*/  MEMBAR.ALL.CTA ;  /* 0x0000000000007992 */ /* 0x0005ec0000008000 */
[----:B--2---:R-:W2:Y:S02]  /*3850*/  FENCE.VIEW.ASYNC.S ;  /* 0x00000000000073c6 */ /* 0x004ea40000000000 */
[----:B--2---:R-:W-:Y:S01]  /*3860*/  SYNCS.ARRIVE.TRANS64.RED.A1T0 RZ, [UR5], RZ ;  /* 0x000000ffffff79a7 */ /* 0x004fe20008100405 */
[----:B------:R-:W2:Y:S01]  /*3870*/  SYNCS.PHASECHK.TRANS64.TRYWAIT P0, [UR8+0x130], R0 ;  /* 0x00013000ff0075a7 */ /* 0x000ea20008001108 */
[----:B-1----:R-:W-:Y:S01]  /*3880*/  LOP3.LUT P3, RZ, R6, 0x1, RZ, 0xc0, !PT ;  /* 0x0000000106ff7812 */ /* 0x002fe2000786c0ff */
[----:B--2---:R-:W-:-:S12]  /*3890*/  @!P0 BRA `(.L_x_58) ;  /* 0x0000004400008947 */ /* 0x004fd80003800000 */
.L_x_152:
[----:B------:R-:W-:Y:S05]  /*38a0*/  BRA.U !UP2, `(.L_x_59) ;  /* 0x000000010af07547 */ /* 0x000fea000b800000 */
[----:B-1----:R-:W-:Y:S01]  /*38b0*/  IMAD.U32 R0, RZ, RZ, UR14 ;  /* 0x0000000eff007e24 */ /* 0x002fe2000f8e00ff */
[----:B------:R-:W-:-:S04]  /*38c0*/  ULEA UR4, UR13, UR6, 0x3 ;  /* 0x000000060d047291 */ /* 0x000fc8000f8e18ff */
[----:B------:R-:W-:Y:S02]  /*38d0*/  LEA R4, R0, R1, 0x2 ;  /* 0x0000000100047211 */ /* 0x000fe400078e10ff */
[----:B------:R-:W-:-:S04]  /*38e0*/  SHF.L.U32 R0, R2, 0x1f, RZ ;  /* 0x0000001f02007819 */ /* 0x000fc800000006ff */
[----:B------:R-:W5:Y:S01]  /*38f0*/  LDL R4, [R4] ;  /* 0x0000000004047983 */ /* 0x000f620000100800 */
[----:B------:R1:W2:Y:S01]  /*3900*/  SYNCS.PHASECHK.TRANS64.TRYWAIT P2, [UR4], R0 ;  /* 0x00000000ff0075a7 */ /* 0x0002a20008041104 */
[----:B------:R-:W-:Y:S01]  /*3910*/  UPLOP3.LUT UP3, UPT, UPT, UPT, UPT, 0x40, 0x4 ;  /* 0x000000000004789c */ /* 0x000fe20003f6e870 */
[----:B------:R-:W-:Y:S01]  /*3920*/  UMOV UR12, UR15 ;  /* 0x0000000f000c7c82 */ /* 0x000fe20008000000 */
[----:B------:R-:W-:-:S09]  /*3930*/  UMOV UR11, UR13 ;  /* 0x0000000d000b7c82 */ /* 0x000fd20008000000 */
.L_x_62:
[----:B----4-:R-:W-:Y:S01]  /*3940*/  ULEA UR7, UR11, UR6, 0x3 ;  /* 0x000000060b077291 */ /* 0x010fe2000f8e18ff */
[----:B-12---:R-:W-:Y:S11]  /*3950*/  @P2 BRA `(.L_x_60) ;  /* 0x00000000000c2947 */ /* 0x006ff60003800000 */
[----:B------:R-:W-:Y:S04]  /*3960*/  SHF.L.U32 R5, R2, 0x1f, RZ ;  /* 0x0000001f02057819 */ /* 0x000fe800000006ff */
[----:B------:R-:W2:Y:S02]  /*3970*/  SYNCS.PHASECHK.TRANS64.TRYWAIT P0, [UR7], R5 ;  /* 0x00000005ff0075a7 */ /* 0x000ea40008001107 */
[----:B--2---:R-:W-:Y:S05]  /*3980*/  @!P0 BRA `(.L_x_61) ;  /* 0x0000004000dc8947 */ /* 0x004fea0003800000 */
.L_x_60:
[----:B------:R-:W-:Y:S01]  /*3990*/  UISETP.NE.AND UP0, UPT, UR12, URZ, UPT ;  /* 0x000000ff0c00728c */ /* 0x000fe2000bf05270 */
[----:B------:R-:W-:Y:S01]  /*39a0*/  PLOP3.LUT P2, PT, PT, PT, PT, 0x80, 0x8 ;  /* 0x000000000008781c */ /* 0x000fe20003f4f070 */
[----:B------:R-:W-:Y:S01]  /*39b0*/  UIADD3 UR13, UPT, UPT, UR11, 0x1, URZ ;  /* 0x000000010b0d7890 */ /* 0x000fe2000fffe0ff */
[----:B------:R-:W-:Y:S03]  /*39c0*/  ELECT P1, URZ, PT ;  /* 0x0000000000ff782f */ /* 0x000fe60003820000 */
[----:B------:R-:W-:Y:S01]  /*39d0*/  UISETP.NE.AND UP1, UPT, UR13, 0xd, UPT ;  /* 0x0000000d0d00788c */ /* 0x000fe2000bf25270 */
[----:B------:R-:W-:Y:S01]  /*39e0*/  PLOP3.LUT P0, PT, PT, PT, UP0, 0x80, 0x8 ;  /* 0x000000000008781c */ /* 0x000fe20003f0f008 */
[----:B------:R-:W-:Y:S02]  /*39f0*/  ULEA UR26, UR11, UR16, 0x9 ;  /* 0x000000100b1a7291 */ /* 0x000fe4000f8e48ff */
[----:B------:R-:W-:Y:S02]  /*3a00*/  USEL UR10, URZ, 0x1, UP1 ;  /* 0x00000001ff0a7887 */ /* 0x000fe40008800000 */
[----:B------:R-:W-:Y:S02]  /*3a10*/  USEL UR13, UR13, URZ, UP1 ;  /* 0x000000ff0d0d7287 */ /* 0x000fe40008800000 */
[----:B------:R-:W-:Y:S02]  /*3a20*/  ULEA UR28, UR11, UR9, 0x9 ;  /* 0x000000090b1c7291 */ /* 0x000fe4000f8e48ff */
[----:B------:R-:W-:Y:S01]  /*3a30*/  @UP0 ULEA UR4, UR13, UR6, 0x3 ;  /* 0x000000060d040291 */ /* 0x000fe2000f8e18ff */
[----:B------:R-:W-:Y:S01]  /*3a40*/  LOP3.LUT R2, R2, UR10, RZ, 0x3c, !PT ;  /* 0x0000000a02027c12 */ /* 0x000fe2000f8e3cff */
[----:B------:R-:W-:Y:S02]  /*3a50*/  UIADD3 UR36, UPT, UPT, UR26, 0x80, URZ ;  /* 0x000000801a247890 */ /* 0x000fe4000fffe0ff */
[----:B------:R-:W-:Y:S01]  /*3a60*/  UIADD3 UR34, UPT, UPT, UR28, 0x2, URZ ;  /* 0x000000021c227890 */ /* 0x000fe2000fffe0ff */
[----:B-1----:R-:W-:Y:S01]  /*3a70*/  @P0 SHF.L.U32 R0, R2, 0x1f, RZ ;  /* 0x0000001f02000819 */ /* 0x002fe200000006ff */
[----:B------:R-:W-:Y:S02]  /*3a80*/  UIADD3 UR32, UPT, UPT, UR26, 0x100, URZ ;  /* 0x000001001a207890 */ /* 0x000fe4000fffe0ff */
[----:B------:R-:W-:Y:S01]  /*3a90*/  UIADD3 UR30, UPT, UPT, UR28, 0x4, URZ ;  /* 0x000000041c1e7890 */ /* 0x000fe2000fffe0ff */
[----:B------:R4:W1:Y:S01]  /*3aa0*/  @P0 SYNCS.PHASECHK.TRANS64.TRYWAIT P2, [UR4], R0 ;  /* 0x00000000ff0005a7 */ /* 0x0008620008041104 */
[----:B------:R-:W-:Y:S02]  /*3ab0*/  ELECT P0, URZ, PT ;  /* 0x0000000000ff782f */ /* 0x000fe40003800000 */
[C---:B-----5:R-:W-:Y:S01]  /*3ac0*/  @P1 R2UR.BROADCAST UR4, R4.reuse ;  /* 0x00000000040412ca */ /* 0x060fe200008e0000 */
[----:B------:R-:W-:Y:S10]  /*3ad0*/  UIADD3 UR7, UPT, UPT, UR7, 0x68, URZ ;  /* 0x0000006807077890 */ /* 0x000ff4000fffe0ff */
[C---:B------:R-:W-:Y:S02]  /*3ae0*/  @P0 R2UR.BROADCAST UR10, R4.reuse ;  /* 0x00000000040a02ca */ /* 0x040fe400008e0000 */
[----:B------:R-:W-:Y:S01]  /*3af0*/  ELECT P0, URZ, PT ;  /* 0x0000000000ff782f */ /* 0x000fe20003800000 */
[----:B------:R-:W-:Y:S01]  /*3b00*/  UMOV UR27, 0x40004040 ;  /* 0x40004040001b7882 */ /* 0x000fe20000000000 */
[----:B------:R-:W-:Y:S01]  /*3b10*/  UMOV UR29, 0x40004040 ;  /* 0x40004040001d7882 */ /* 0x000fe20000000000 */
[----:B------:R-:W-:Y:S01]  /*3b20*/  UMOV UR37, 0x40004040 ;  /* 0x4000404000257882 */ /* 0x000fe20000000000 */
[----:B------:R-:W-:Y:S01]  /*3b30*/  UMOV UR35, 0x40004040 ;  /* 0x4000404000237882 */ /* 0x000fe20000000000 */
[----:B------:R-:W-:Y:S01]  /*3b40*/  UMOV UR33, 0x40004040 ;  /* 0x4000404000217882 */ /* 0x000fe20000000000 */
[----:B------:R-:W-:Y:S01]  /*3b50*/  UMOV UR31, 0x40004040 ;  /* 0x40004040001f7882 */ /* 0x000fe20000000000 */
[----:B------:R-:W-:Y:S01]  /*3b60*/  UMOV UR11, UR13 ;  /* 0x0000000d000b7c82 */ /* 0x000fe20008000000 */
[----:B------:R2:W-:Y:S01]  /*3b70*/  UTCHMMA gdesc[UR28], gdesc[UR26], tmem[UR4], tmem[UR24], idesc[UR25], UP3 ;  /* 0x00ff181a1c0075ea */ /* 0x0005e20009800004 */
[----:B------:R-:W-:Y:S02]  /*3b80*/  UPLOP3.LUT UP3, UPT, UPT, UPT, UPT, 0x80, 0x8 ;  /* 0x000000000008789c */ /* 0x000fe40003f6f070 */
[----:B------:R3:W-:Y:S01]  /*3b90*/  UTCHMMA gdesc[UR34], gdesc[UR36], tmem[UR10], tmem[UR22], idesc[UR23], UPT ;  /* 0x00ff1624220075ea */ /* 0x0007e2000b80000a */
[----:B--2---:R-:W-:Y:S01]  /*3ba0*/  UIADD3 UR26, UPT, UPT, UR26, 0x180, URZ ;  /* 0x000001801a1a7890 */ /* 0x004fe2000fffe0ff */
[C---:B------:R-:W-:Y:S02]  /*3bb0*/  @P0 R2UR.BROADCAST UR4, R4.reuse ;  /* 0x00000000040402ca */ /* 0x040fe400008e0000 */
[----:B------:R-:W-:Y:S11]  /*3bc0*/  ELECT P0, URZ, PT ;  /* 0x0000000000ff782f */ /* 0x000ff60003800000 */
[----:B------:R-:W-:Y:S02]  /*3bd0*/  @!UPT UIADD3 URZ, UPT, UPT, URZ, URZ, URZ ;  /* 0x000000fffffff290 */ /* 0x000fe4000fffe0ff */
[----:B---3--:R-:W-:Y:S01]  /*3be0*/  @P0 R2UR.BROADCAST UR10, R4 ;  /* 0x00000000040a02ca */ /* 0x008fe200008e0000 */
[----:B------:R-:W-:Y:S01]  /*3bf0*/  UIADD3 UR28, UPT, UPT, UR28, 0x6, URZ ;  /* 0x000000061c1c7890 */ /* 0x000fe2000fffe0ff */
[----:B------:R2:W-:Y:S11]  /*3c00*/  UTCHMMA gdesc[UR30], gdesc[UR32], tmem[UR4], tmem[UR20], idesc[UR21], UPT ;  /* 0x00ff14201e0075ea */ /* 0x0005f6000b800004 */
[----:B------:R4:W-:Y:S01]  /*3c10*/  UTCHMMA gdesc[UR28], gdesc[UR26], tmem[UR10], tmem[UR18], idesc[UR19], UPT ;  /* 0x00ff121a1c0075ea */ /* 0x0009e2000b80000a */
[----:B------:R4:W-:Y:S01]  /*3c20*/  UTCBAR [UR7], URZ ;  /* 0x000000ff070073e9 */ /* 0x0009e200080000ff */
[----:B--2---:R-:W-:Y:S02]  /*3c30*/  UIADD3 UR4, UPT, UPT, UR12, 0x1, URZ ;  /* 0x000000010c047890 */ /* 0x004fe4000fffe0ff */
[----:B------:R-:W-:Y:S02]  /*3c40*/  UIADD3 UR12, UPT, UPT, UR12, -0x1, URZ ;  /* 0xffffffff0c0c7890 */ /* 0x000fe4000fffe0ff */
[----:B------:R-:W-:Y:S09]  /*3c50*/  UISETP.GT.U32.AND UP0, UPT, UR4, 0x1, UPT ;  /* 0x000000010400788c */ /* 0x000ff2000bf04070 */
[----:B------:R-:W-:Y:S05]  /*3c60*/  BRA.U UP0, `(.L_x_62) ;  /* 0xfffffffd00347547 */ /* 0x000fea000b83ffff */
.L_x_59:
[----:B------:R-:W-:Y:S01]  /*3c70*/  UIADD3 UR14, UPT, UPT, UR14, 0x1, URZ ;  /* 0x000000010e0e7890 */ /* 0x000fe2000fffe0ff */
[----:B------:R-:W-:Y:S01]  /*3c80*/  LOP3.LUT R3, R3, 0x1, RZ, 0x3c, !PT ;  /* 0x0000000103037812 */ /* 0x000fe200078e3cff */
[----:B------:R-:W-:Y:S02]  /*3c90*/  UIADD3 UR8, UPT, UPT, UR8, 0x120, URZ ;  /* 0x0000012008087890 */ /* 0x000fe4000fffe0ff */
[----:B------:R-:W-:-:S04]  /*3ca0*/  UISETP.NE.AND UP0, UPT, UR14, 0x2, UPT ;  /* 0x000000020e00788c */ /* 0x000fc8000bf05270 */
[----:B------:R-:W-:Y:S02]  /*3cb0*/  USEL UR4, URZ, 0x1, UP0 ;  /* 0x00000001ff047887 */ /* 0x000fe40008000000 */
[----:B------:R-:W-:Y:S01]  /*3cc0*/  USEL UR14, UR14, URZ, UP0 ;  /* 0x000000ff0e0e7287 */ /* 0x000fe20008000000 */
[----:B------:R2:W-:Y:S03]  /*3cd0*/  UTCBAR [UR8], URZ ;  /* 0x000000ff080073e9 */ /* 0x0005e600080000ff */
[----:B------:R-:W-:Y:S01]  /*3ce0*/  LOP3.LUT R8, R8, UR4, RZ, 0x3c, !PT ;  /* 0x0000000408087c12 */ /* 0x000fe2000f8e3cff */
[----:B------:R-:W-:Y:S07]  /*3cf0*/  @P3 BRA `(.L_x_63) ;  /* 0xfffffff800a83947 */ /* 0x000fee000383ffff */
[----:B------:R-:W3:Y:S01]  /*3d00*/  S2UR UR4, SR_CgaCtaId ;  /* 0x00000000000479c3 */ /* 0x000ee20000008800 */
[----:B------:R-:W-:Y:S01]  /*3d10*/  ELECT P0, URZ, PT ;  /* 0x0000000000ff782f */ /* 0x000fe20003800000 */
[----:B-1--4-:R-:W-:Y:S01]  /*3d20*/  IMAD.MOV.U32 R0, RZ, RZ, 0x1 ;  /* 0x00000001ff007424 */ /* 0x012fe200078e00ff */
[----:B------:R-:W-:Y:S01]  /*3d30*/  UIADD3 UR6, UPT, UPT, UR6, 0x130, URZ ;  /* 0x0000013006067890 */ /* 0x000fe2000fffe0ff */
[----:B------:R-:W-:Y:S01]  /*3d40*/  SHF.L.U32 R3, R8, 0x1f, RZ ;  /* 0x0000001f08037819 */ /* 0x000fe200000006ff */
[----:B------:R-:W-:-:S03]  /*3d50*/  UMOV UR5, 0x40 ;  /* 0x0000004000057882 */ /* 0x000fc60000000000 */
[----:B------:R-:W-:Y:S01]  /*3d60*/  UVIRTCOUNT.DEALLOC.SMPOOL 0x80 ;  /* 0x000000800000784c */ /* 0x000fe20000000000 */
[----:B---3--:R-:W-:Y:S02]  /*3d70*/  ULEA UR4, UR4, UR5, 0x18 ;  /* 0x0000000504047291 */ /* 0x008fe4000f8ec0ff */
[----:B------:R-:W-:-:S07]  /*3d80*/  ULEA UR5, UR14, UR6, 0x3 ;  /* 0x000000060e057291 */ /* 0x000fce000f8e18ff */
[----:B------:R1:W-:Y:S02]  /*3d90*/  @P0 STS.U8 [UR4+0x1c], R0 ;  /* 0x00001c00ff000988 */ /* 0x0003e40008000004 */
[----:B------:R-:W3:Y:S02]  /*3da0*/  SYNCS.PHASECHK.TRANS64.TRYWAIT P0, [UR5], R3 ;  /* 0x00000003ff0075a7 */ /* 0x000ee40008001105 */
[----:B-1-3--:R-:W-:Y:S05]  /*3db0*/  @!P0 BRA `(.L_x_64) ;  /* 0x0000003c00e88947 */ /* 0x00afea0003800000 */
.L_x_155:
[----:B------:R-:W-:-:S04]  /*3dc0*/  UIADD3 UR7, UPT, UPT, UR14, 0x1, URZ ;  /* 0x000000010e077890 */ /* 0x000fc8000fffe0ff */
[----:B------:R-:W-:-:S04]  /*3dd0*/  UISETP.NE.AND UP0, UPT, UR7, 0x2, UPT ;  /* 0x000000020700788c */ /* 0x000fc8000bf05270 */
[----:B------:R-:W-:Y:S02]  /*3de0*/  USEL UR5, URZ, 0x1, UP0 ;  /* 0x00000001ff057887 */ /* 0x000fe40008000000 */
[----:B------:R-:W-:-:S04]  /*3df0*/  USEL UR7, UR7, URZ, UP0 ;  /* 0x000000ff07077287 */ /* 0x000fc80008000000 */
[----:B------:R-:W-:Y:S01]  /*3e00*/  ULEA UR7, UR7, UR6, 0x3 ;  /* 0x0000000607077291 */ /* 0x000fe2000f8e18ff */
[----:B-1----:R-:W-:-:S04]  /*3e10*/  LOP3.LUT R3, R8, UR5, RZ, 0x3c, !PT ;  /* 0x0000000508037c12 */ /* 0x002fc8000f8e3cff */
[----:B------:R-:W-:-:S04]  /*3e20*/  SHF.L.U32 R3, R3, 0x1f, RZ ;  /* 0x0000001f03037819 */ /* 0x000fc800000006ff */
[----:B------:R-:W1:Y:S02]  /*3e30*/  SYNCS.PHASECHK.TRANS64.TRYWAIT P0, [UR7], R3 ;  /* 0x00000003ff0075a7 */ /* 0x000e640008001107 */
[----:B-1----:R-:W-:Y:S05]  /*3e40*/  @!P0 BRA `(.L_x_65) ;  /* 0x0000003c00dc8947 */ /* 0x002fea0003800000 */
.L_x_157:
[----:B------:R-:W-:Y:S01]  /*3e50*/  NOP ;  /* 0x0000000000007918 */ /* 0x000fe20000000000 */
[----:B-1----:R-:W1:Y:S01]  /*3e60*/  LDS R0, [UR4+0x14] ;  /* 0x00001404ff007984 */ /* 0x002e620008000800 */
[----:B------:R-:W-:Y:S01]  /*3e70*/  LOP3.LUT R2, R9, 0xffff, RZ, 0xc0, !PT ;  /* 0x0000ffff09027812 */ /* 0x000fe200078ec0ff */
[----:B------:R-:W-:Y:S02]  /*3e80*/  IMAD.MOV.U32 R3, RZ, RZ, 0xffff ;  /* 0x0000ffffff037424 */ /* 0x000fe400078e00ff */
[----:B------:R-:W-:Y:S01]  /*3e90*/  IMAD.MOV.U32 R5, RZ, RZ, 0x1 ;  /* 0x00000001ff057424 */ /* 0x000fe200078e00ff */
[----:B------:R-:W-:-:S04]  /*3ea0*/  SHF.R.U32.HI R2, RZ, 0x5, R2 ;  /* 0x00000005ff027819 */ /* 0x000fc80000011602 */
[-C--:B------:R-:W-:Y:S02]  /*3eb0*/  SHF.L.U32 R3, R3, R2.reuse, RZ ;  /* 0x0000000203037219 */ /* 0x080fe400000006ff */
[----:B------:R-:W-:Y:S02]  /*3ec0*/  SHF.L.U32 R5, R5, R2, RZ ;  /* 0x0000000205057219 */ /* 0x000fe400000006ff */
[----:B-1----:R-:W-:-:S04]  /*3ed0*/  LOP3.LUT R0, R0, R3, RZ, 0xc0, !PT ;  /* 0x0000000300007212 */ /* 0x002fc800078ec0ff */
[----:B------:R-:W-:-:S13]  /*3ee0*/  ISETP.NE.AND P0, PT, R0, R3, PT ;  /* 0x000000030000720c */ /* 0x000fda0003f05270 */
[----:B------:R-:W-:Y:S05]  /*3ef0*/  @P0 BRA `(.L_x_66) ;  /* 0x00000000005c0947 */ /* 0x000fea0003800000 */
[----:B------:R-:W1:Y:S02]  /*3f00*/  LDS R0, [UR4+0x18] ;  /* 0x00001804ff007984 */ /* 0x000e640008000800 */
[----:B-1----:R-:W-:-:S04]  /*3f10*/  LOP3.LUT R0, R0, R5, RZ, 0xc0, !PT ;  /* 0x0000000500007212 */ /* 0x002fc800078ec0ff */
[----:B------:R-:W-:-:S13]  /*3f20*/  ISETP.NE.AND P0, PT, R0, R5, PT ;  /* 0x000000050000720c */ /* 0x000fda0003f05270 */
[----:B------:R-:W-:Y:S05]  /*3f30*/  @P0 BRA `(.L_x_67) ;  /* 0x0000000000400947 */ /* 0x000fea0003800000 */
[----:B--2---:R-:W-:Y:S01]  /*3f40*/  R2UR UR8, R3 ;  /* 0x00000000030872ca */ /* 0x004fe200000e0000 */
[----:B------:R-:W1:Y:S01]  /*3f50*/  S2R R2, SR_LANEID ;  /* 0x0000000000027919 */ /* 0x000e620000000000 */
[----:B------:R-:W-:Y:S01]  /*3f60*/  LOP3.LUT R5, RZ, R5, RZ, 0x33, !PT ;  /* 0x00000005ff057212 */ /* 0x000fe200078e33ff */
[----:B------:R-:W-:Y:S02]  /*3f70*/  VOTEU.ANY UR7, UPT, PT ;  /* 0x0000000000077886 */ /* 0x000fe400038e0100 */
[----:B------:R-:W-:Y:S01]  /*3f80*/  UFLO.U32 UR7, UR7 ;  /* 0x00000007000772bd */ /* 0x000fe200080e0000 */
[----:B------:R-:W2:Y:S07]  /*3f90*/  REDUX UR5, R5 ;  /* 0x00000000050573c4 */ /* 0x000eae0000000000 */
[----:B------:R-:W-:-:S06]  /*3fa0*/  ULOP3.LUT UR8, URZ, UR8, URZ, 0x33, !UPT ;  /* 0x00000008ff087292 */ /* 0x000fcc000f8e33ff */
[----:B------:R-:W-:-:S04]  /*3fb0*/  IMAD.U32 R0, RZ, RZ, UR8 ;  /* 0x00000008ff007e24 */ /* 0x000fc8000f8e00ff */
[----:B------:R-:W3:Y:S02]  /*3fc0*/  REDUX UR6, R0 ;  /* 0x00000000000673c4 */ /* 0x000ee40000000000 */
[----:B------:R4:W-:Y:S01]  /*3fd0*/  UTCATOMSWS.AND URZ, UR8 ;  /* 0x0000000800ff79e3 */ /* 0x0009e20008000000 */
[----:B-1----:R-:W-:Y:S01]  /*3fe0*/  ISETP.EQ.U32.AND P0, PT, R2, UR7, PT ;  /* 0x0000000702007c0c */ /* 0x002fe2000bf02070 */
[----:B--2---:R-:W-:Y:S02]  /*3ff0*/  IMAD.U32 R2, RZ, RZ, UR5 ;  /* 0x00000005ff027e24 */ /* 0x004fe4000f8e00ff */
[----:B---3--:R-:W-:-:S10]  /*4000*/  IMAD.U32 R3, RZ, RZ, UR6 ;  /* 0x00000006ff037e24 */ /* 0x008fd4000f8e00ff */
[----:B------:R4:W-:Y:S04]  /*4010*/  @P0 ATOMS.AND RZ, [UR4+0x14], R3 ;  /* 0x00001403ffff098c */ /* 0x0009e8000a800004 */
[----:B------:R4:W-:Y:S01]  /*4020*/  @P0 ATOMS.AND RZ, [UR4+0x18], R2 ;  /* 0x00001802ffff098c */ /* 0x0009e2000a800004 */
[----:B------:R-:W-:Y:S05]  /*4030*/  BRA `(.L_x_68) ;  /* 0x0000000000147947 */ /* 0x000fea0003800000 */
.L_x_67:
[----:B------:R-:W-:Y:S02]  /*4040*/  MOV R2, 0x4060 ;  /* 0x0000406000027802 */ /* 0x000fe40000000f00 */
[----:B--2--5:R-:W-:Y:S05]  /*4050*/  CALL.REL.NOINC `($__internal_0_$__cuda_sm10x_tcgen05_guardrail_trap_col_being_dealloced_not_returned_by_alloc) ;  /* 0x0000004000507944 */ /* 0x024fea0003c00000 */
[----:B------:R-:W-:Y:S05]  /*4060*/  BRA `(.L_x_68) ;  /* 0x0000000000087947 */ /* 0x000fea0003800000 */
.L_x_66:
[----:B------:R-:W-:Y:S02]  /*4070*/  MOV R2, 0x4090 ;  /* 0x0000409000027802 */ /* 0x000fe40000000f00 */
[----:B--2--5:R-:W-:Y:S05]  /*4080*/  CALL.REL.NOINC `($__internal_2_$__cuda_sm10x_tcgen05_guardrail_trap_unallocated_columns_being_dealloced) ;  /* 0x00000040005c7944 */ /* 0x024fea0003c00000 */
.L_x_68:
[----:B------:R-:W-:Y:S01]  /*4090*/  NOP ;  /* 0x0000000000007918 */ /* 0x000fe20000000000 */
[----:B----4-:R-:W-:Y:S05]  /*40a0*/  EXIT ;  /* 0x000000000000794d */ /* 0x010fea0003800000 */
.L_x_52:
[----:B------:R-:W-:-:S09]  /*40b0*/  UISETP.NE.OR UP1, UPT, UR6, 0x3, !UP1 ;  /* 0x000000030600788c */ /* 0x000fd2000cf25670 */
[----:B------:R-:W-:Y:S05]  /*40c0*/  BRA.U UP1, `(.L_x_69) ;  /* 0x0000000d01e87547 */ /* 0x000fea000b800000 */
[----:B------:R-:W1:Y:S01]  /*40d0*/  LDC.64 R8, c[0x0][0x888] ;  /* 0x00022200ff087b82 */ /* 0x000e620000000a00 */
[----:B------:R-:W-:Y:S01]  /*40e0*/  UMOV UR7, 0x400 ;  /* 0x0000040000077882 */ /* 0x000fe20000000000 */
[----:B------:R-:W-:Y:S01]  /*40f0*/  IMAD.MOV.U32 R40, RZ, RZ, 0x1 ;  /* 0x00000001ff287424 */ /* 0x000fe200078e00ff */
[----:B------:R-:W-:Y:S01]  /*4100*/  ULEA UR7, UR45, UR7, 0x18 ;  /* 0x000000072d077291 */ /* 0x000fe2000f8ec0ff */
[----:B------:R-:W-:Y:S01]  /*4110*/  IMAD.MOV.U32 R36, RZ, RZ, RZ ;  /* 0x000000ffff247224 */ /* 0x000fe200078e00ff */
[----:B------:R-:W-:Y:S02]  /*4120*/  UPLOP3.LUT UP0, UPT, UPT, UPT, UPT, 0x40, 0x4 ;  /* 0x000000000004789c */ /* 0x000fe40003f0e870 */
[----:B------:R-:W-:Y:S01]  /*4130*/  UIADD3 UR6, UPT, UPT, UR7, 0x118, URZ ;  /* 0x0000011807067890 */ /* 0x000fe2000fffe0ff */
[----:B-----5:R-:W2:Y:S01]  /*4140*/  LDC.64 R32, c[0x0][0x988] ;  /* 0x00026200ff207b82 */ /* 0x020ea20000000a00 */
[----:B------:R-:W-:Y:S02]  /*4150*/  UMOV UR18, URZ ;  /* 0x000000ff00127c82 */ /* 0x000fe40008000000 */
[----:B------:R-:W-:-:S05]  /*4160*/  UPRMT UR6, URZ, 0x654, UR6 ;  /* 0x00000654ff067896 */ /* 0x000fca0008000006 */
[----:B------:R-:W4:Y:S08]  /*4170*/  LDC.64 R24, c[0x0][0x980] ;  /* 0x00026000ff187b82 */ /* 0x000f300000000a00 */
[----:B------:R-:W3:Y:S01]  /*4180*/  LDC R0, c[0x0][0xb30] ;  /* 0x0002cc00ff007b82 */ /* 0x000ee20000000800 */
[----:B-1----:R-:W-:-:S04]  /*4190*/  ISETP.NE.U32.AND P0, PT, R8, RZ, PT ;  /* 0x000000ff0800720c */ /* 0x002fc80003f05070 */
[----:B------:R-:W-:-:S03]  /*41a0*/  ISETP.NE.AND.EX P0, PT, R9, RZ, PT, P0 ;  /* 0x000000ff0900720c */ /* 0x000fc60003f05300 */
[----:B------:R-:W1:Y:S01]  /*41b0*/  LDC R37, c[0x0][0x370] ;  /* 0x0000dc00ff257b82 */ /* 0x000e620000000800 */
[C---:B--2---:R-:W-:Y:S02]  /*41c0*/  ISETP.NE.AND P2, PT, R33.reuse, 0x1, PT ;  /* 0x000000012100780c */ /* 0x044fe40003f45270 */
[----:B------:R-:W-:Y:S01]  /*41d0*/  R2UR UR4, R33 ;  /* 0x00000000210472ca */ /* 0x000fe200000e0000 */
[----:B------:R-:W-:-:S04]  /*41e0*/  IMAD.MOV.U32 R33, RZ, RZ, 0x1000 ;  /* 0x00001000ff217424 */ /* 0x000fc800078e00ff */
[----:B------:R-:W2:Y:S01]  /*41f0*/  LDC R2, c[0x0][0xb0c] ;  /* 0x0002c300ff027b82 */ /* 0x000ea20000000800 */
[----:B----4-:R-:W-:Y:S01]  /*4200*/  R2UR UR5, R24 ;  /* 0x00000000180572ca */ /* 0x010fe200000e0000 */
[----:B------:R-:W-:-:S04]  /*4210*/  VOTEU.ANY UP3, P0 ;  /* 0x0000000000ff7886 */ /* 0x000fc80000060100 */
[----:B------:R-:W-:Y:S02]  /*4220*/  VOTEU.ANY UP2, P2 ;  /* 0x0000000000ff7886 */ /* 0x000fe40001040100 */
[----:B------:R-:W4:Y:S01]  /*4230*/  LDC R27, c[0x0][0xb20] ;  /* 0x0002c800ff1b7b82 */ /* 0x000f220000000800 */
[----:B---3--:R-:W-:-:S07]  /*4240*/  ISETP.NE.AND P1, PT, R0, 0x1, PT ;  /* 0x000000010000780c */ /* 0x008fce0003f25270 */
[----:B------:R-:W3:Y:S08]  /*4250*/  LDC.64 R38, c[0x0][0x348] ;  /* 0x0000d200ff267b82 */ /* 0x000ef00000000a00 */
[----:B------:R-:W1:Y:S08]  /*4260*/  LDC.64 R20, c[0x0][0xb10] ;  /* 0x0002c400ff147b82 */ /* 0x000e700000000a00 */
[----:B------:R-:W1:Y:S08]  /*4270*/  LDC.64 R6, c[0x0][0xb18] ;  /* 0x0002c600ff067b82 */ /* 0x000e700000000a00 */
[----:B------:R-:W1:Y:S08]  /*4280*/  LDC.64 R4, c[0x0][0xb28] ;  /* 0x0002ca00ff047b82 */ /* 0x000e700000000a00 */
[----:B------:R-:W1:Y:S08]  /*4290*/  LDC.64 R16, c[0x0][0x890] ;  /* 0x00022400ff107b82 */ /* 0x000e700000000a00 */
[----:B------:R-:W1:Y:S08]  /*42a0*/  LDC.64 R22, c[0x0][0x990] ;  /* 0x00026400ff167b82 */ /* 0x000e700000000a00 */
[----:B--234-:R-:W1:Y:S02]  /*42b0*/  LDC R34, c[0x0][0x374] ;  /* 0x0000dd00ff227b82 */ /* 0x01ce640000000800 */
.L_x_78:
[----:B------:R-:W-:Y:S04]  /*42c0*/  SHF.L.U32 R3, R36, 0x1f, RZ ;  /* 0x0000001f24037819 */ /* 0x000fe800000006ff */
[----:B--2---:R-:W2:Y:S02]  /*42d0*/  SYNCS.PHASECHK.TRANS64.TRYWAIT P0, [UR7+0x110], R3 ;  /* 0x00011003ff0075a7 */ /* 0x004ea40008001107 */
[----:B--2---:R-:W-:Y:S05]  /*42e0*/  @!P0 BRA `(.L_x_70) ;  /* 0x0000003800cc8947 */ /* 0x004fea0003800000 */
.L_x_159:
[----:B------:R-:W3:Y:S01]  /*42f0*/  LDS.128 R28, [UR7+0x150] ;  /* 0x00015007ff1c7984 */ /* 0x000ee20008000c00 */
[----:B------:R-:W-:Y:S01]  /*4300*/  ISETP.GE.AND P0, PT, R26, 0x1, PT ;  /* 0x000000011a00780c */ /* 0x000fe20003f06270 */
[----:B------:R-:W-:Y:S01]  /*4310*/  @!PT LDS RZ, [RZ] ;  /* 0x00000000fffff984 */ /* 0x000fe20000000800 */
[----:B------:R-:W-:Y:S01]  /*4320*/  @!PT LDS RZ, [RZ] ;  /* 0x00000000fffff984 */ /* 0x000fe20000000800 */
[----:B------:R-:W-:Y:S01]  /*4330*/  @!PT LDS RZ, [RZ] ;  /* 0x00000000fffff984 */ /* 0x000fe20000000800 */
[----:B------:R-:W-:Y:S01]  /*4340*/  @!PT LDS RZ, [RZ] ;  /* 0x00000000fffff984 */ /* 0x000fe20000000800 */
[----:B------:R4:W-:Y:S06]  /*4350*/  MEMBAR.ALL.CTA ;  /* 0x0000000000007992 */ /* 0x0009ec0000008000 */
[----:B----4-:R-:W4:Y:S02]  /*4360*/  FENCE.VIEW.ASYNC.S ;  /* 0x00000000000073c6 */ /* 0x010f240000000000 */
[----:B----4-:R-:W-:Y:S01]  /*4370*/  SYNCS.ARRIVE.TRANS64.RED.A1T0 RZ, [UR6], RZ ;  /* 0x000000ffffff79a7 */ /* 0x010fe20008100406 */
[----:B---3--:R-:W-:Y:S11]  /*4380*/  LOP3.LUT P3, RZ, R30, 0x1, RZ, 0xc0, !PT ;  /* 0x000000011eff7812 */ /* 0x008ff6000786c0ff */
[----:B------:R-:W-:Y:S02]  /*4390*/  @!UPT UIADD3 URZ, UPT, UPT, URZ, URZ, URZ ;  /* 0x000000fffffff290 */ /* 0x000fe4000fffe0ff */
[----:B------:R-:W-:Y:S02]  /*43a0*/  @P3 MOV R13, R28 ;  /* 0x0000001c000d3202 */ /* 0x000fe40000000f00 */
[----:B------:R-:W-:Y:S01]  /*43b0*/  @P3 LOP3.LUT R8, R29, 0xffff, RZ, 0xc0, !PT ;  /* 0x0000ffff1d083812 */ /* 0x000fe200078ec0ff */
[----:B------:R-:W-:Y:S06]  /*43c0*/  @!P0 BRA `(.L_x_71) ;  /* 0x0000000000a48947 */ /* 0x000fec0003800000 */
[----:B-1----:R-:W-:Y:S01]  /*43d0*/  IMAD.HI.U32 R44, R34, R7, RZ ;  /* 0x00000007222c7227 */ /* 0x002fe200078e00ff */
[----:B------:R-:W-:Y:S02]  /*43e0*/  ISETP.NE.AND P0, PT, R6, 0x1, PT ;  /* 0x000000010600780c */ /* 0x000fe40003f05270 */
[----:B------:R-:W-:Y:S01]  /*43f0*/  ISETP.NE.AND P2, PT, R26, 0x1, PT ;  /* 0x000000011a00780c */ /* 0x000fe20003f45270 */
[-C--:B------:R-:W-:Y:S01]  /*4400*/  IMAD.HI.U32 R42, R37, R20.reuse, RZ ;  /* 0x00000014252a7227 */ /* 0x080fe200078e00ff */
[----:B------:R-:W-:Y:S02]  /*4410*/  SHF.R.U32.HI R41, RZ, R27, R44 ;  /* 0x0000001bff297219 */ /* 0x000fe4000001162c */
[----:B------:R-:W-:Y:S01]  /*4420*/  ISETP.NE.AND P4, PT, R2, 0x1, PT ;  /* 0x000000010200780c */ /* 0x000fe20003f85270 */
[----:B------:R-:W-:Y:S01]  /*4430*/  IMAD.HI.U32 R48, R8, R7, RZ ;  /* 0x0000000708307227 */ /* 0x000fe200078e00ff */
[----:B------:R-:W-:Y:S02]  /*4440*/  SHF.R.U32.HI R42, RZ, R21, R42 ;  /* 0x00000015ff2a7219 */ /* 0x000fe4000001162a */
[----:B--2---:R-:W-:Y:S01]  /*4450*/  SEL R3, R34, R41, !P0 ;  /* 0x0000002922037207 */ /* 0x004fe20004000000 */
[----:B------:R-:W-:Y:S01]  /*4460*/  IMAD.HI.U32 R44, R13, R20, RZ ;  /* 0x000000140d2c7227 */ /* 0x000fe200078e00ff */
[----:B------:R-:W-:Y:S02]  /*4470*/  SEL R11, R37, R42, !P4 ;  /* 0x0000002a250b7207 */ /* 0x000fe40006000000 */
[----:B------:R-:W-:Y:S01]  /*4480*/  SHF.R.U32.HI R41, RZ, R27, R48 ;  /* 0x0000001bff297219 */ /* 0x000fe20000011630 */
[-C--:B------:R-:W-:Y:S01]  /*4490*/  IMAD.HI.U32 R46, R3, R4.reuse, RZ ;  /* 0x00000004032e7227 */ /* 0x080fe200078e00ff */
[----:B------:R-:W-:Y:S02]  /*44a0*/  SHF.R.U32.HI R44, RZ, R21, R44 ;  /* 0x00000015ff2c7219 */ /* 0x000fe4000001162c */
[----:B------:R-:W-:Y:S01]  /*44b0*/  SEL R9, R8, R41, !P0 ;  /* 0x0000002908097207 */ /* 0x000fe20004000000 */
[-C--:B------:R-:W-:Y:S01]  /*44c0*/  IMAD.HI.U32 R42, R11, R4.reuse, RZ ;  /* 0x000000040b2a7227 */ /* 0x080fe200078e00ff */
[-C--:B------:R-:W-:Y:S03]  /*44d0*/  @P2 SHF.R.U32.HI R3, RZ, R5.reuse, R46 ;  /* 0x00000005ff032219 */ /* 0x080fe6000001162e */
[----:B------:R-:W-:Y:S01]  /*44e0*/  IMAD.HI.U32 R14, R9, R4, RZ ;  /* 0x00000004090e7227 */ /* 0x000fe200078e00ff */
[----:B------:R-:W-:Y:S03]  /*44f0*/  @P2 SHF.R.U32.HI R11, RZ, R5, R42 ;  /* 0x00000005ff0b2219 */ /* 0x000fe6000001162a */
[C---:B------:R-:W-:Y:S01]  /*4500*/  IMAD R10, R26.reuse, R3, RZ ;  /* 0x000000031a0a7224 */ /* 0x040fe200078e02ff */
[----:B------:R-:W-:Y:S01]  /*4510*/  SEL R3, R13, R44, !P4 ;  /* 0x0000002c0d037207 */ /* 0x000fe20006000000 */
[C---:B------:R-:W-:Y:S01]  /*4520*/  IMAD R12, R26.reuse, R11, RZ ;  /* 0x0000000b1a0c7224 */ /* 0x040fe200078e02ff */
[-C--:B------:R-:W-:Y:S02]  /*4530*/  SHF.R.U32.HI R14, RZ, R5.reuse, R14 ;  /* 0x00000005ff0e7219 */ /* 0x080fe4000001160e */
[C---:B------:R-:W-:Y:S02]  /*4540*/  ISETP.GE.AND P0, PT, R9.reuse, R10, PT ;  /* 0x0000000a0900720c */ /* 0x040fe40003f06270 */
[----:B------:R-:W-:Y:S02]  /*4550*/  SEL R15, R9, R14, !P2 ;  /* 0x0000000e090f7207 */ /* 0x000fe40005000000 */
[C---:B------:R-:W-:Y:S03]  /*4560*/  ISETP.GE.OR P0, PT, R3.reuse, R12, P0 ;  /* 0x0000000c0300720c */ /* 0x040fe60000706670 */
[----:B------:R-:W-:Y:S04]  /*4570*/  IMAD.MOV R14, RZ, RZ, -R15 ;  /* 0x000000ffff0e7224 */ /* 0x000fe800078e0a0f */
[----:B------:R-:W-:Y:S06]  /*4580*/  IMAD R14, R26, R14, R9 ;  /* 0x0000000e1a0e7224 */ /* 0x000fec00078e0209 */
[C---:B------:R-:W-:Y:S05]  /*4590*/  @!P0 IMAD.HI.U32 R10, R3.reuse, R4, RZ ;  /* 0x00000004030a8227 */ /* 0x040fea00078e00ff */
[----:B------:R-:W-:Y:S04]  /*45a0*/  @!P0 SHF.R.U32.HI R10, RZ, R5, R10 ;  /* 0x00000005ff0a8219 */ /* 0x000fe8000001160a */
[----:B------:R-:W-:Y:S01]  /*45b0*/  @!P0 SEL R0, R3, R10, !P2 ;  /* 0x0000000a03008207 */ /* 0x000fe20005000000 */
[----:B------:R-:W-:Y:S03]  /*45c0*/  IMAD.MOV R10, RZ, RZ, -R3 ;  /* 0x000000ffff0a7224 */ /* 0x000fe600078e0a03 */
[----:B------:R-:W-:Y:S01]  /*45d0*/  @!P0 IADD3 R15, PT, PT, R15, -R0, RZ ;  /* 0x800000000f0f8210 */ /* 0x000fe20007ffe0ff */
[----:B------:R-:W-:Y:S01]  /*45e0*/  @!P0 IMAD R0, R11, R14, R0 ;  /* 0x0000000e0b008224 */ /* 0x000fe200078e0200 */
[----:B------:R-:W-:Y:S01]  /*45f0*/  IADD3 R11, PT, PT, -R9, RZ, RZ ;  /* 0x000000ff090b7210 */ /* 0x000fe20007ffe1ff */
[----:B------:R-:W-:Y:S02]  /*4600*/  IMAD R13, R2, R10, R13 ;  /* 0x0000000a020d7224 */ /* 0x000fe400078e020d */
[----:B------:R-:W-:Y:S02]  /*4610*/  @!P0 IMAD R9, R15, R26, R3 ;  /* 0x0000001a0f098224 */ /* 0x000fe400078e0203 */
[----:B------:R-:W-:Y:S02]  /*4620*/  @!P0 IMAD.MOV.U32 R3, RZ, RZ, R0 ;  /* 0x000000ffff038224 */ /* 0x000fe400078e0000 */
[----:B------:R-:W-:Y:S02]  /*4630*/  IMAD R8, R6, R11, R8 ;  /* 0x0000000b06087224 */ /* 0x000fe400078e0208 */
[----:B------:R-:W-:Y:S02]  /*4640*/  IMAD R13, R3, R2, R13 ;  /* 0x00000002030d7224 */ /* 0x000fe400078e020d */
[----:B------:R-:W-:Y:S02]  /*4650*/  IMAD R8, R9, R6, R8 ;  /* 0x0000000609087224 */ /* 0x000fe400078e0208 */
.L_x_71:
[----:B------:R-:W-:Y:S05]  /*4660*/  BRA.U UP0, `(.L_x_72) ;  /* 0x0000000100107547 */ /* 0x000fea000b800000 */
[----:B--2---:R-:W-:Y:S04]  /*4670*/  MOV R0, UR15 ;  /* 0x0000000f00007c02 */ /* 0x004fe80008000f00 */
[----:B------:R-:W-:Y:S04]  /*4680*/  SHF.L.U32 R3, R0, 0x1f, RZ ;  /* 0x0000001f00037819 */ /* 0x000fe800000006ff */
[----:B------:R-:W2:Y:S02]  /*4690*/  SYNCS.PHASECHK.TRANS64.TRYWAIT P0, [UR7+0x108], R3 ;  /* 0x00010803ff0075a7 */ /* 0x000ea40008001107 */
[----:B--2---:R-:W-:Y:S05]  /*46a0*/  @!P0 BRA `(.L_x_73) ;  /* 0x0000003400f48947 */ /* 0x004fea0003800000 */
.L_x_72:
[----:B-1----:R-:W-:Y:S02]  /*46b0*/  ISETP.NE.U32.AND P2, PT, R16, RZ, PT ;  /* 0x000000ff1000720c */ /* 0x002fe40003f45070 */
[----:B------:R-:W-:Y:S02]  /*46c0*/  R2UR UR10, R18 ;  /* 0x00000000120a72ca */ /* 0x000fe400000e0000 */
[C---:B------:R-:W-:Y:S02]  /*46d0*/  ISETP.NE.AND.EX P2, PT, R17.reuse, RZ, PT, P2 ;  /* 0x000000ff1100720c */ /* 0x040fe40003f45320 */
[----:B------:R-:W-:Y:S04]  /*46e0*/  ISETP.NE.U32.AND P0, PT, R16, RZ, PT ;  /* 0x000000ff1000720c */ /* 0x000fe80003f05070 */
[----:B------:R-:W-:Y:S05]  /*46f0*/  ISETP.NE.AND.EX P0, PT, R17, RZ, PT, P0 ;  /* 0x000000ff1100720c */ /* 0x000fea0003f05300 */
[----:B------:R-:W-:Y:S02]  /*4700*/  USHF.L.U32 UR10, UR10, 0x6, URZ ;  /* 0x000000060a0a7899 */ /* 0x000fe400080006ff */
[----:B------:R-:W-:Y:S10]  /*4710*/  @!P2 BRA `(.L_x_74) ;  /* 0x00000000002ca947 */ /* 0x000ff40003800000 */
[----:B------:R-:W-:Y:S01]  /*4720*/  UPLOP3.LUT UP4, UPT, UPT, UPT, UP3, 0x80, 0x8 ;  /* 0x000000000008789c */ /* 0x000fe20003f8f030 */
[----:B------:R-:W-:Y:S05]  /*4730*/  HFMA2 R63, -RZ, RZ, 0, 5.9604644775390625e-08 ;  /* 0x00000001ff3f7431 */ /* 0x000fea00000001ff */
[----:B------:R-:W-:Y:S11]  /*4740*/  PLOP3.LUT P2, PT, PT, PT, UP4, 0x80, 0x8 ;  /* 0x000000000008781c */ /* 0x000ff60003f4f048 */
[----:B------:R-:W-:Y:S02]  /*4750*/  @!UPT UIADD3 URZ, UPT, UPT, URZ, URZ, URZ ;  /* 0x000000fffffff290 */ /* 0x000fe4000fffe0ff */
[----:B------:R-:W1:Y:S01]  /*4760*/  @P2 LDC.64 R10, c[0x0][0x888] ;  /* 0x00022200ff0a2b82 */ /* 0x000e620000000a00 */
[----:B--2---:R-:W-:Y:S04]  /*4770*/  @P2 IMAD R0, R19, R16, RZ ;  /* 0x0000001013002224 */ /* 0x004fe800078e02ff */
[----:B-1----:R-:W-:Y:S01]  /*4780*/  @P2 IMAD.WIDE R10, R0, 0x4, R10 ;  /* 0x00000004000a2825 */ /* 0x002fe200078e020a */
[----:B------:R-:W-:Y:S04]  /*4790*/  MOV R0, 0x1 ;  /* 0x0000000100007802 */ /* 0x000fe80000000f00 */
[----:B------:R1:W5:Y:S01]  /*47a0*/  @P2 LDG.E R35, desc[UR50][R10.64] ;  /* 0x000000320a232981 */ /* 0x000362000c1e1900 */
[----:B------:R-:W-:Y:S01]  /*47b0*/  @!P2 PRMT R63, R0, 0x7610, R63 ;  /* 0x00007610003fa816 */ /* 0x000fe2000000003f */
[----:B-1----:R-:W3:Y:S06]  /*47c0*/  @!P2 LDC R35, c[0x0][0x880] ;  /* 0x00022000ff23ab82 */ /* 0x002eec0000000800 */
.L_x_74:
[----:B---3-5:R-:W-:Y:S01]  /*47d0*/  @!P0 FSETP.EQ.AND P4, PT, R35, RZ, PT ;  /* 0x000000ff2300820b */ /* 0x028fe20003f82000 */
[----:B------:R-:W-:Y:S01]  /*47e0*/  @!UPT UIADD3 URZ, UPT, UPT, URZ, URZ, URZ ;  /* 0x000000fffffff290 */ /* 0x000fe2000fffe0ff */
[----:B------:R-:W-:Y:S11]  /*47f0*/  @!P0 BRA `(.L_x_75) ;  /* 0x0000000000148947 */ /* 0x000ff60003800000 */
[----:B------:R-:W-:Y:S02]  /*4800*/  LOP3.LUT P0, RZ, R63, 0xff, RZ, 0xc0, !PT ;  /* 0x000000ff3fff7812 */ /* 0x000fe4000780c0ff */
[----:B------:R-:W-:Y:S04]  /*4810*/  PLOP3.LUT P4, PT, PT, PT, UP4, 0x80, 0x8 ;  /* 0x000000000008781c */ /* 0x000fe80003f8f048 */
[----:B------:R-:W-:Y:S07]  /*4820*/  PLOP3.LUT P4, PT, P4, PT, PT, 0x8, 0x80 ;  /* 0x000000000080781c */ /* 0x000fee000278e170 */
[----:B------:R-:W-:Y:S11]  /*4830*/  @P0 FSETP.EQ.AND P4, PT, R35, RZ, PT ;  /* 0x000000ff2300020b */ /* 0x000ff60003f82000 */
[----:B------:R-:W-:Y:S02]  /*4840*/  @!UPT UIADD3 URZ, UPT, UPT, URZ, URZ, URZ ;  /* 0x000000fffffff290 */ /* 0x000fe4000fffe0ff */
.L_x_75:
[----:B--2---:R-:W-:Y:S01]  /*4850*/  SHF.L.U32 R0, R40, 0x1f, RZ ;  /* 0x0000001f28007819 */ /* 0x004fe200000006ff */
[----:B------:R-:W-:Y:S01]  /*4860*/  ULEA UR17, UR18, UR7, 0x3 ;  /* 0x0000000712117291 */ /* 0x000fe2000f8e18ff */
[----:B------:R-:W-:Y:S01]  /*4870*/  ISETP.NE.AND P0, PT, R24, 0x1, PT ;  /* 0x000000011800780c */ /* 0x000fe20003f05270 */
[----:B------:R-:W-:Y:S04]  /*4880*/  IMAD.SHL.U32 R10, R45, 0x40, RZ ;  /* 0x000000402d0a7824 */ /* 0x000fe800078e00ff */
[C---:B------:R-:W-:Y:S01]  /*4890*/  IMAD.HI.U32 R11, R10.reuse, R25, RZ ;  /* 0x000000190a0b7227 */ /* 0x040fe200078e00ff */
[C---:B------:R-:W-:Y:S02]  /*48a0*/  R2UR UR11, R10.reuse ;  /* 0x000000000a0b72ca */ /* 0x040fe400000e0000 */
[----:B------:R-:W1:Y:S02]  /*48b0*/  SYNCS.PHASECHK.TRANS64.TRYWAIT P2, [UR17+0xe8], R0 ;  /* 0x0000e800ff0075a7 */ /* 0x000e640008041111 */
[----:B------:R-:W-:Y:S04]  /*48c0*/  SHF.R.U32.HI R11, RZ, R32, R11 ;  /* 0x00000020ff0b7219 */ /* 0x000fe8000001160b */
[----:B------:R-:W-:Y:S02]  /*48d0*/  SEL R11, R10, R11, !P0 ;  /* 0x0000000b0a0b7207 */ /* 0x000fe40004000000 */
[----:B------:R-:W-:Y:S02]  /*48e0*/  ELECT P0, URZ, PT ;  /* 0x0000000000ff782f */ /* 0x000fe40003800000 */
[C---:B------:R-:W-:Y:S01]  /*48f0*/  R2UR UR8, R11.reuse ;  /* 0x000000000b0872ca */ /* 0x040fe200000e0000 */
[C---:B------:R-:W-:Y:S01]  /*4900*/  IMAD.HI.U32 R12, R11.reuse, R22, RZ ;  /* 0x000000160b0c7227 */ /* 0x040fe200078e00ff */
[----:B------:R-:W-:Y:S02]  /*4910*/  PLOP3.LUT P4, PT, P4, P0, PT, 0xf2, 0x2f ;  /* 0x00000000002f781c */ /* 0x000fe40002781e72 */
[----:B------:R-:W-:Y:S01]  /*4920*/  R2UR UR12, R11 ;  /* 0x000000000b0c72ca */ /* 0x000fe200000e0000 */
[----:B------:R-:W-:Y:S01]  /*4930*/  IMAD.MOV R9, RZ, RZ, -R11 ;  /* 0x000000ffff097224 */ /* 0x000fe200078e0a0b */
[----:B------:R-:W-:Y:S04]  /*4940*/  SHF.R.U32.HI R3, RZ, R23, R12 ;  /* 0x00000017ff037219 */ /* 0x000fe8000001160c */
[----:B------:R-:W-:Y:S02]  /*4950*/  R2UR UR13, R3 ;  /* 0x00000000030d72ca */ /* 0x000fe400000e0000 */
[----:B------:R-:W-:Y:S03]  /*4960*/  R2UR UR9, R9 ;  /* 0x00000000090972ca */ /* 0x000fe600000e0000 */
[----:B------:R-:W-:Y:S05]  /*4970*/  @!P4 IADD3 R18, P0, PT, R38, 0x580, RZ ;  /* 0x000005802612c810 */ /* 0x000fea0007f1e0ff */
[----:B------:R-:W-:Y:S03]  /*4980*/  @!P4 IMAD.X R12, RZ, RZ, R39, P0 ;  /* 0x000000ffff0cc224 */ /* 0x000fe600000e0627 */
[----:B------:R-:W-:Y:S02]  /*4990*/  USEL UR13, UR8, UR13, !UP2 ;  /* 0x0000000d080d7287 */ /* 0x000fe4000d000000 */
[----:B------:R-:W-:Y:S04]  /*49a0*/  UIMAD UR11, UR5, UR9, UR11 ;  /* 0x00000009050b72a4 */ /* 0x000fe8000f8e020b */
[----:B------:R-:W-:Y:S05]  /*49b0*/  IMAD R3, RZ, RZ, -UR13 ;  /* 0x8000000dff037e24 */ /* 0x000fea000f8e02ff */
[----:B------:R-:W-:Y:S11]  /*49c0*/  R2UR UR8, R3 ;  /* 0x00000000030872ca */ /* 0x000ff600000e0000 */
[----:B------:R-:W-:Y:S02]  /*49d0*/  @!UPT UIADD3 URZ, UPT, UPT, URZ, URZ, URZ ;  /* 0x000000fffffff290 */ /* 0x000fe4000fffe0ff */
[----:B------:R-:W-:Y:S01]  /*49e0*/  UIMAD UR12, UR4, UR8, UR12 ;  /* 0x00000008040c72a4 */ /* 0x000fe2000f8e020c */
[----:B-1----:R-:W-:Y:S11]  /*49f0*/  @!P2 BRA `(.L_x_76) ;  /* 0x000000340038a947 */ /* 0x002ff60003800000 */
.L_x_162:
[----:B------:R-:W2:Y:S01]  /*4a00*/  LDC.64 R14, c[0x0][0xb10] ;  /* 0x0002c400ff0e7b82 */ /* 0x000ea20000000a00 */
[----:B------:R-:W-:Y:S01]  /*4a10*/  @!P4 R2UR UR14, R18 ;  /* 0x00000000120ec2ca */ /* 0x000fe200000e0000 */
[----:B------:R-:W-:Y:S01]  /*4a20*/  VOTEU.ALL UP1, P4 ;  /* 0x0000000000ff7886 */ /* 0x000fe20002020000 */
[----:B------:R-:W-:Y:S01]  /*4a30*/  @!P4 R2UR UR8, R12 ;  /* 0x000000000c08c2ca */ /* 0x000fe200000e0000 */
[----:B------:R-:W-:Y:S01]  /*4a40*/  UIADD3 UR9, UPT, UPT, UR17, 0xd0, URZ ;  /* 0x000000d011097890 */ /* 0x000fe2000fffe0ff */
[----:B------:R-:W-:Y:S03]  /*4a50*/  @!P4 IMAD.MOV.U32 R18, RZ, RZ, 0x1000 ;  /* 0x00001000ff12c424 */ /* 0x000fe600078e00ff */
[----:B------:R-:W3:Y:S01]  /*4a60*/  LDC.64 R10, c[0x0][0xb18] ;  /* 0x0002c600ff0a7b82 */ /* 0x000ee20000000a00 */
[----:B------:R-:W-:Y:S01]  /*4a70*/  @!UP1 UPRMT UR20, URZ, 0x40, URZ ;  /* 0x00000040ff149896 */ /* 0x000fe200080000ff */
[----:B------:R-:W-:Y:S01]  /*4a80*/  @P3 SHF.R.U32.HI R19, RZ, 0x10, R29 ;  /* 0x00000010ff133819 */ /* 0x000fe2000001161d */
[----:B------:R-:W-:Y:S01]  /*4a90*/  VOTEU.ALL UP0, P4 ;  /* 0x0000000000ff7886 */ /* 0x000fe20002000000 */
[----:B------:R-:W-:Y:S04]  /*4aa0*/  UIADD3 UR16, UPT, UPT, UR18, 0x1, URZ ;  /* 0x0000000112107890 */ /* 0x000fe8000fffe0ff */
[----:B-1----:R-:W1:Y:S01]  /*4ab0*/  @!P1 LDC R0, c[0x0][0xb20] ;  /* 0x0002c800ff009b82 */ /* 0x002e620000000800 */
[----:B------:R-:W-:Y:S01]  /*4ac0*/  @!UP1 UPRMT UR20, UR20, 0x5410, URZ ;  /* 0x0000541014149896 */ /* 0x000fe200080000ff */
[----:B------:R-:W-:Y:S01]  /*4ad0*/  IMAD.U32 R42, RZ, RZ, UR14 ;  /* 0x0000000eff2a7e24 */ /* 0x000fe2000f8e00ff */
[----:B------:R-:W-:Y:S05]  /*4ae0*/  UISETP.NE.AND UP5, UPT, UR16, 0x3, UPT ;  /* 0x000000031000788c */ /* 0x000fea000bfa5270 */
[----:B------:R-:W4:Y:S01]  /*4af0*/  @!P1 LDC R3, c[0x0][0xb0c] ;  /* 0x0002c300ff039b82 */ /* 0x000f220000000800 */
[----:B------:R-:W-:Y:S01]  /*4b00*/  IMAD.U32 R43, RZ, RZ, UR8 ;  /* 0x00000008ff2b7e24 */ /* 0x000fe2000f8e00ff */
[----:B------:R-:W-:Y:S01]  /*4b10*/  @!UP1 ULEA UR8, UR18, UR7, 0xc ;  /* 0x0000000712089291 */ /* 0x000fe2000f8e60ff */
[----:B------:R-:W-:Y:S01]  /*4b20*/  @!P4 R2UR UR22, R42 ;  /* 0x000000002a16c2ca */ /* 0x000fe200000e0000 */
[----:B------:R-:W-:Y:S02]  /*4b30*/  UPRMT UR19, UR45, 0x654, UR9 ;  /* 0x000006542d137896 */ /* 0x000fe40008000009 */
[----:B------:R-:W-:Y:S01]  /*4b40*/  @!P4 R2UR UR23, R43 ;  /* 0x000000002b17c2ca */ /* 0x000fe200000e0000 */
[----:B------:R-:W-:Y:S02]  /*4b50*/  @!UP1 UIADD3 UR8, UPT, UPT, UR8, 0x200, URZ ;  /* 0x0000020008089890 */ /* 0x000fe4000fffe0ff */
[----:B------:R-:W-:Y:S02]  /*4b60*/  USEL UR18, URZ, 0x1, UP5 ;  /* 0x00000001ff127887 */ /* 0x000fe4000a800000 */
[----:B------:R-:W-:Y:S04]  /*4b70*/  USEL UR16, UR16, URZ, UP5 ;  /* 0x000000ff10107287 */ /* 0x000fe8000a800000 */
[----:B------:R-:W-:Y:S01]  /*4b80*/  ULEA UR14, UR16, UR7, 0x3 ;  /* 0x00000007100e7291 */ /* 0x000fe2000f8e18ff */
[----:B------:R-:W-:Y:S03]  /*4b90*/  LOP3.LUT R40, R40, UR18, RZ, 0x3c, !PT ;  /* 0x0000001228287c12 */ /* 0x000fe6000f8e3cff */
[----:B------:R1:W-:Y:S01]  /*4ba0*/  @!UP0 UTMALDG.4D.IM2COL [UR8], [UR22], UR20 ;  /* 0x00000008160083b4 */ /* 0x0003e20008058014 */
[----:B------:R1:W-:Y:S01]  /*4bb0*/  @!P4 SYNCS.ARRIVE.TRANS64.RED.A0TR RZ, [UR17+0xd0], R18 ;  /* 0x0000d012ffffc9a7 */ /* 0x0003e20008300411 */
[----:B------:R-:W-:Y:S02]  /*4bc0*/  SHF.L.U32 R12, R40, 0x1f, RZ ;  /* 0x0000001f280c7819 */ /* 0x000fe400000006ff */
[----:B----4-:R-:W-:Y:S01]  /*4bd0*/  @!P1 ISETP.NE.AND P2, PT, R3, 0x1, PT ;  /* 0x000000010300980c */ /* 0x010fe20003f45270 */
[C---:B--2---:R-:W-:Y:S01]  /*4be0*/  @!P1 IMAD.HI.U32 R14, R13.reuse, R14, RZ ;  /* 0x0000000e0d0e9227 */ /* 0x044fe200078e00ff */
[----:B---3--:R-:W-:Y:S03]  /*4bf0*/  @!P1 ISETP.NE.AND P0, PT, R10, 0x1, PT ;  /* 0x000000010a00980c */ /* 0x008fe60003f05270 */
[C---:B------:R-:W-:Y:S01]  /*4c00*/  @!P1 IMAD.HI.U32 R11, R8.reuse, R11, RZ ;  /* 0x0000000b080b9227 */ /* 0x040fe200078e00ff */
[----:B------:R-:W-:Y:S04]  /*4c10*/  @!P1 SHF.R.U32.HI R14, RZ, R15, R14 ;  /* 0x0000000fff0e9219 */ /* 0x000fe8000001160e */
[----:B-1----:R-:W-:Y:S01]  /*4c20*/  @!P1 SHF.R.U32.HI R9, RZ, R0, R11 ;  /* 0x00000000ff099219 */ /* 0x002fe2000001160b */
[----:B------:R-:W-:Y:S01]  /*4c30*/  SYNCS.ARRIVE.TRANS64.RED.A1T0 RZ, [UR19], RZ ;  /* 0x000000ffffff79a7 */ /* 0x000fe20008100413 */
[----:B------:R-:W-:Y:S02]  /*4c40*/  @!P1 SEL R14, R13, R14, !P2 ;  /* 0x0000000e0d0e9207 */ /* 0x000fe40005000000 */
[----:B------:R-:W-:Y:S01]  /*4c50*/  @!P1 SEL R9, R8, R9, !P0 ;  /* 0x0000000908099207 */ /* 0x000fe20004000000 */
[----:B------:R-:W1:Y:S04]  /*4c60*/  SYNCS.PHASECHK.TRANS64.TRYWAIT P5, [UR14+0xe8], R12 ;  /* 0x0000e80cff0075a7 */ /* 0x000e6800080a110e */
[----:B------:R-:W-:Y:S02]  /*4c70*/  @!P1 IMAD.IADD R0, R9, 0x1, -R14 ;  /* 0x0000000109009824 */ /* 0x000fe400078e0a0e */
[----:B------:R-:W-:Y:S02]  /*4c80*/  @!P1 IMAD.IADD R9, R14, 0x1, -R9 ;  /* 0x000000010e099824 */ /* 0x000fe400078e0a09 */
[----:B------:R-:W-:Y:S02]  /*4c90*/  @!P1 IMAD R13, R0, R3, R13 ;  /* 0x00000003000d9224 */ /* 0x000fe400078e020d */
[----:B------:R-:W-:Y:S01]  /*4ca0*/  @!P1 IMAD R8, R9, R10, R8 ;  /* 0x0000000a09089224 */ /* 0x000fe200078e0208 */
[----:B-1----:R-:W-:Y:S06]  /*4cb0*/  @!P5 BRA `(.L_x_77) ;  /* 0x0000003000a0d947 */ /* 0x002fec0003800000 */
.L_x_164:
[----:B-1----:R-:W-:Y:S01]  /*4cc0*/  @!P4 IADD3 R3, P0, PT, R38, 0x580, RZ ;  /* 0x000005802603c810 */ /* 0x002fe20007f1e0ff */
[----:B------:R-:W-:Y:S01]  /*4cd0*/  VOTEU.ALL UP1, P4 ;  /* 0x0000000000ff7886 */ /* 0x000fe20002020000 */
[----:B------:R-:W-:Y:S01]  /*4ce0*/  UIADD3 UR17, UPT, UPT, UR16, 0x1, URZ ;  /* 0x0000000110117890 */ /* 0x000fe2000fffe0ff */
[----:B------:R-:W-:Y:S01]  /*4cf0*/  LOP3.LUT R36, R36, 0x1, RZ, 0x3c, !PT ;  /* 0x0000000124247812 */ /* 0x000fe200078e3cff */
[----:B------:R-:W-:Y:S01]  /*4d00*/  VOTEU.ALL UP0, P4 ;  /* 0x0000000000ff7886 */ /* 0x000fe20002000000 */
[----:B------:R-:W-:Y:S01]  /*4d10*/  @!P4 IMAD.X R0, RZ, RZ, R39, P0 ;  /* 0x000000ffff00c224 */ /* 0x000fe200000e0627 */
[----:B------:R-:W-:Y:S01]  /*4d20*/  @!P4 R2UR UR9, R3 ;  /* 0x000000000309c2ca */ /* 0x000fe200000e0000 */
[----:B------:R-:W-:Y:S01]  /*4d30*/  @!UP1 UIADD3 UR10, UPT, UPT, UR10, 0x20, URZ ;  /* 0x000000200a0a9890 */ /* 0x000fe2000fffe0ff */
[----:B------:R-:W-:Y:S01]  /*4d40*/  IMAD.IADD R18, R8, 0x1, R62 ;  /* 0x0000000108127824 */ /* 0x000fe200078e023e */
[----:B------:R-:W-:Y:S01]  /*4d50*/  UISETP.NE.AND UP5, UPT, UR17, 0x3, UPT ;  /* 0x000000031100788c */ /* 0x000fe2000bfa5270 */
[----:B------:R-:W-:Y:S01]  /*4d60*/  @!P4 R2UR UR8, R0 ;  /* 0x000000000008c2ca */ /* 0x000fe200000e0000 */
[----:B------:R-:W-:Y:S04]  /*4d70*/  IMAD.IADD R45, R13, 0x1, R64 ;  /* 0x000000010d2d7824 */ /* 0x000fe800078e0240 */
[----:B------:R-:W-:Y:S04]  /*4d80*/  PLOP3.LUT P0, PT, PT, PT, UP5, 0x80, 0x8 ;  /* 0x000000000008781c */ /* 0x000fe80003f0f058 */
[----:B------:R-:W-:Y:S01]  /*4d90*/  IMAD.U32 R10, RZ, RZ, UR9 ;  /* 0x00000009ff0a7e24 */ /* 0x000fe2000f8e00ff */
[----:B------:R-:W-:Y:S01]  /*4da0*/  UIADD3 UR9, UPT, UPT, UR14, 0xd0, URZ ;  /* 0x000000d00e097890 */ /* 0x000fe2000fffe0ff */
[----:B------:R-:W-:Y:S02]  /*4db0*/  SEL R3, RZ, 0x1, P0 ;  /* 0x00000001ff037807 */ /* 0x000fe40000000000 */
[----:B------:R-:W-:Y:S01]  /*4dc0*/  IMAD.U32 R11, RZ, RZ, UR8 ;  /* 0x00000008ff0b7e24 */ /* 0x000fe2000f8e00ff */
[----:B------:R-:W-:Y:S01]  /*4dd0*/  @!UP1 ULEA UR8, UR16, UR7, 0xc ;  /* 0x0000000710089291 */ /* 0x000fe2000f8e60ff */
[----:B------:R-:W-:Y:S01]  /*4de0*/  @!P4 R2UR UR20, R10 ;  /* 0x000000000a14c2ca */ /* 0x000fe200000e0000 */
[----:B------:R-:W-:Y:S01]  /*4df0*/  @!UP1 UPRMT UR16, URZ, 0x40, URZ ;  /* 0x00000040ff109896 */ /* 0x000fe200080000ff */
[----:B------:R-:W-:Y:S01]  /*4e00*/  LOP3.LUT R40, R40, R3, RZ, 0x3c, !PT ;  /* 0x0000000328287212 */ /* 0x000fe200078e3cff */
[----:B------:R-:W-:Y:S01]  /*4e10*/  @!UP1 UIADD3 UR8, UPT, UPT, UR8, 0x200, URZ ;  /* 0x0000020008089890 */ /* 0x000fe2000fffe0ff */
[----:B------:R-:W-:Y:S01]  /*4e20*/  @!P4 R2UR UR21, R11 ;  /* 0x000000000b15c2ca */ /* 0x000fe200000e0000 */
[----:B------:R-:W-:Y:S02]  /*4e30*/  @!UP1 UPRMT UR19, UR16, 0x5410, URZ ;  /* 0x0000541010139896 */ /* 0x000fe400080000ff */
[----:B------:R-:W-:Y:S10]  /*4e40*/  UPRMT UR18, UR45, 0x654, UR9 ;  /* 0x000006542d127896 */ /* 0x000ff40008000009 */
[----:B------:R2:W-:Y:S01]  /*4e50*/  @!UP0 UTMALDG.4D.IM2COL [UR8], [UR20], UR19 ;  /* 0x00000008140083b4 */ /* 0x0005e20008058013 */
[----:B------:R2:W-:Y:S01]  /*4e60*/  @!P4 SYNCS.ARRIVE.TRANS64.RED.A0TR RZ, [UR14+0xd0], R33 ;  /* 0x0000d021ffffc9a7 */ /* 0x0005e2000830040e */
[----:B------:R-:W-:Y:S01]  /*4e70*/  UPLOP3.LUT UP0, UPT, UPT, UPT, UPT, 0x80, 0x8 ;  /* 0x000000000008789c */ /* 0x000fe20003f0f070 */
[----:B------:R-:W-:Y:S01]  /*4e80*/  SYNCS.ARRIVE.TRANS64.RED.A1T0 RZ, [UR18], RZ ;  /* 0x000000ffffff79a7 */ /* 0x000fe20008100412 */
[----:B------:R-:W-:Y:S01]  /*4e90*/  USEL UR18, UR17, URZ, UP5 ;  /* 0x000000ff11127287 */ /* 0x000fe2000a800000 */
[----:B------:R-:W-:Y:S11]  /*4ea0*/  @P3 BRA `(.L_x_78) ;  /* 0xfffffff400043947 */ /* 0x000ff6000383ffff */
[----:B------:R-:W-:Y:S01]  /*4eb0*/  UIADD3 UR7, UPT, UPT, UR7, 0xe8, URZ ;  /* 0x000000e807077890 */ /* 0x000fe2000fffe0ff */
[----:B------:R-:W-:-:S03]  /*4ec0*/  SHF.L.U32 R3, R40, 0x1f, RZ ;  /* 0x0000001f28037819 */ /* 0x000fc600000006ff */
[----:B------:R-:W-:-:S09]  /*4ed0*/  ULEA UR4, UR18, UR7, 0x3 ;  /* 0x0000000712047291 */ /* 0x000fd2000f8e18ff */
[----:B------:R-:W1:Y:S02]  /*4ee0*/  SYNCS.PHASECHK.TRANS64.TRYWAIT P0, [UR4], R3 ;  /* 0x00000003ff0075a7 */ /* 0x000e640008001104 */
[----:B-1----:R-:W-:Y:S05]  /*4ef0*/  @!P0 BRA `(.L_x_79) ;  /* 0x0000003000288947 */ /* 0x002fea0003800000 */
.L_x_166:
[----:B------:R-:W-:-:S04]  /*4f00*/  UIADD3 UR4, UPT, UPT, UR18, 0x1, URZ ;  /* 0x0000000112047890 */ /* 0x000fc8000fffe0ff */
[----:B------:R-:W-:-:S04]  /*4f10*/  UISETP.NE.AND UP0, UPT, UR4, 0x3, UPT ;  /* 0x000000030400788c */ /* 0x000fc8000bf05270 */
[----:B------:R-:W-:Y:S02]  /*4f20*/  USEL UR4, UR4, URZ, UP0 ;  /* 0x000000ff04047287 */ /* 0x000fe40008000000 */
[----:B------:R-:W-:-:S04]  /*4f30*/  PLOP3.LUT P0, PT, PT, PT, UP0, 0x80, 0x8 ;  /* 0x000000000008781c */ /* 0x000fc80003f0f008 */
[----:B-1----:R-:W-:Y:S01]  /*4f40*/  SEL R3, RZ, 0x1, P0 ;  /* 0x00000001ff037807 */ /* 0x002fe20000000000 */
[----:B------:R-:W-:-:S03]  /*4f50*/  IMAD.U32 R0, RZ, RZ, UR4 ;  /* 0x00000004ff007e24 */ /* 0x000fc6000f8e00ff */
[----:B------:R-:W-:Y:S02]  /*4f60*/  LOP3.LUT R40, R40, R3, RZ, 0x3c, !PT ;  /* 0x0000000328287212 */ /* 0x000fe400078e3cff */
[C---:B------:R-:W-:Y:S01]  /*4f70*/  LEA R2, R0.reuse, UR7, 0x3 ;  /* 0x0000000700027c11 */ /* 0x040fe2000f8e18ff */
[----:B------:R-:W-:Y:S01]  /*4f80*/  VIADD R0, R0, 0x1 ;  /* 0x0000000100007836 */ /* 0x000fe20000000000 */
[----:B------:R-:W-:-:S04]  /*4f90*/  SHF.L.U32 R3, R40, 0x1f, RZ ;  /* 0x0000001f28037819 */ /* 0x000fc800000006ff */
[----:B------:R-:W1:Y:S01]  /*4fa0*/  SYNCS.PHASECHK.TRANS64.TRYWAIT P1, [R2+URZ], R3 ;  /* 0x00000003020075a7 */ /* 0x000e6200080211ff */
[----:B------:R-:W-:-:S04]  /*4fb0*/  ISETP.NE.AND P0, PT, R0, 0x3, PT ;  /* 0x000000030000780c */ /* 0x000fc80003f05270 */
[----:B------:R-:W-:Y:S02]  /*4fc0*/  SEL R5, RZ, 0x1, P0 ;  /* 0x00000001ff057807 */ /* 0x000fe40000000000 */
[----:B------:R-:W-:Y:S02]  /*4fd0*/  SEL R0, R0, RZ, P0 ;  /* 0x000000ff00007207 */ /* 0x000fe40000000000 */
[----:B------:R-:W-:Y:S01]  /*4fe0*/  LOP3.LUT R5, R40, R5, RZ, 0x3c, !PT ;  /* 0x0000000528057212 */ /* 0x000fe200078e3cff */
[----:B-1----:R-:W-:Y:S06]  /*4ff0*/  @!P1 BRA `(.L_x_80) ;  /* 0x0000003000009947 */ /* 0x002fec0003800000 */
.L_x_167:
[----:B------:R-:W-:Y:S02]  /*5000*/  LEA R0, R0, UR7, 0x3 ;  /* 0x0000000700007c11 */ /* 0x000fe4000f8e18ff */
[----:B------:R-:W-:-:S07]  /*5010*/  SHF.L.U32 R5, R5, 0x1f, RZ ;  /* 0x0000001f05057819 */ /* 0x000fce00000006ff */
.L_x_81:
[----:B---3--:R3:W4:Y:S02]  /*5020*/  SYNCS.PHASECHK.TRANS64.TRYWAIT P0, [R0+URZ], R5 ;  /* 0x00000005000075a7 */ /* 0x00872400080011ff */
[----:B----4-:R-:W-:Y:S05]  /*5030*/  @!P0 NANOSLEEP.SYNCS 0x989680 ;  /* 0x009896800000895d */ /* 0x010fea0003900000 */
[----:B------:R-:W4:Y:S02]  /*5040*/  @!P0 SYNCS.PHASECHK.TRANS64 P0, [R0+URZ], R5 ;  /* 0x00000005000085a7 */ /* 0x000f2400080010ff */
[----:B--2-4-:R-:W-:Y:S05]  /*5050*/  @P0 EXIT ;  /* 0x000000000000094d */ /* 0x014fea0003800000 */
[----:B------:R-:W-:Y:S05]  /*5060*/  BRA `(.L_x_81) ;  /* 0xfffffffc00ec7947 */ /* 0x000fea000383ffff */
.L_x_69:
[----:B------:R-:W-:-:S06]  /*5070*/  UISETP.GE.AND UP0, UPT, UR6, 0x4, UPT ;  /* 0x000000040600788c */ /* 0x000fcc000bf06270 */
[----:B------:R-:W-:-:S13]  /*5080*/  PLOP3.LUT P0, PT, PT, PT, UP0, 0x80, 0x8 ;  /* 0x000000000008781c */ /* 0x000fda0003f0f008 */
[----:B------:R-:W-:Y:S05]  /*5090*/  @!P0 EXIT ;  /* 0x000000000000894d */ /* 0x000fea0003800000 */
[----:B------:R-:W-:Y:S01]  /*50a0*/  BAR.SYNC.DEFER_BLOCKING 0x6, 0xa0 ;  /* 0x0182800000007b1d */ /* 0x000fe20000010000 */
[C---:B------:R-:W-:Y:S01]  /*50b0*/  IMAD.SHL.U32 R4, R76.reuse, 0x20, RZ ;  /* 0x000000204c047824 */ /* 0x040fe200078e00ff */
[----:B------:R-:W-:Y:S01]  /*50c0*/  SHF.R.U32.HI R5, RZ, 0x1, R76 ;  /* 0x00000001ff057819 */ /* 0x000fe2000001164c */
[C---:B------:R-:W-:Y:S01]  /*50d0*/  IMAD.SHL.U32 R0, R76.reuse, 0x4, RZ ;  /* 0x000000044c007824 */ /* 0x040fe200078e00ff */
[C---:B------:R-:W-:Y:S01]  /*50e0*/  LOP3.LUT P0, RZ, R76.reuse, 0x4, RZ, 0xc0, !PT ;  /* 0x000000044cff7812 */ /* 0x040fe2000780c0ff */
[----:B------:R-:W-:Y:S01]  /*50f0*/  IMAD.SHL.U32 R75, R76, 0x10, RZ ;  /* 0x000000104c4b7824 */ /* 0x000fe200078e00ff */
[----:B------:R-:W-:Y:S01]  /*5100*/  UMOV UR52, 0x400 ;  /* 0x0000040000347882 */ /* 0x000fe20000000000 */
[----:B------:R-:W-:Y:S01]  /*5110*/  LOP3.LUT R3, R4, 0xc0, RZ, 0xc0, !PT ;  /* 0x000000c004037812 */ /* 0x000fe200078ec0ff */
[----:B------:R-:W-:Y:S01]  /*5120*/  ULEA UR52, UR45, UR52, 0x18 ;  /* 0x000000342d347291 */ /* 0x000fe2000f8ec0ff */
[----:B------:R-:W1:Y:S01]  /*5130*/  LDC R67, c[0x0][0x370] ;  /* 0x0000dc00ff437b82 */ /* 0x000e620000000800 */
[----:B------:R-:W-:Y:S01]  /*5140*/  LOP3.LUT R75, R75, 0x600, RZ, 0xc0, !PT ;  /* 0x000006004b4b7812 */ /* 0x000fe200078ec0ff */
[----:B------:R-:W-:Y:S01]  /*5150*/  IMAD.U32 R32, R76, 0x10000, RZ ;  /* 0x000100004c207824 */ /* 0x000fe200078e00ff */
[----:B------:R-:W-:Y:S01]  /*5160*/  LOP3.LUT R0, R3, 0x18, R0, 0xf8, !PT ;  /* 0x0000001803007812 */ /* 0x000fe200078ef800 */
[----:B------:R-:W-:Y:S01]  /*5170*/  IMAD.MOV.U32 R80, RZ, RZ, 0x10 ;  /* 0x00000010ff507424 */ /* 0x000fe200078e00ff */
[--C-:B------:R-:W-:Y:S01]  /*5180*/  LOP3.LUT R75, R75, 0x20, R4.reuse, 0xf8, !PT ;  /* 0x000000204b4b7812 */ /* 0x100fe200078ef804 */
[----:B------:R-:W-:Y:S01]  /*5190*/  IMAD.MOV.U32 R74, RZ, RZ, 0x1 ;  /* 0x00000001ff4a7424 */ /* 0x000fe200078e00ff */
[----:B------:R-:W-:Y:S01]  /*51a0*/  LOP3.LUT R0, R0, 0x8, R5, 0x78, !PT ;  /* 0x0000000800007812 */ /* 0x000fe200078e7805 */
[----:B------:R-:W2:Y:S01]  /*51b0*/  LDC R28, c[0x0][0xb0c] ;  /* 0x0002c300ff1c7b82 */ /* 0x000ea20000000800 */
[----:B------:R-:W-:Y:S01]  /*51c0*/  LOP3.LUT R75, R75, 0x100, R4, 0xf8, !PT ;  /* 0x000001004b4b7812 */ /* 0x000fe200078ef804 */
[----:B------:R-:W-:Y:S01]  /*51d0*/  IMAD.MOV.U32 R30, RZ, RZ, RZ ;  /* 0x000000ffff1e7224 */ /* 0x000fe200078e00ff */
[----:B------:R-:W-:-:S02]  /*51e0*/  LOP3.LUT R76, R76, 0x60, RZ, 0xc0, !PT ;  /* 0x000000604c4c7812 */ /* 0x000fc400078ec0ff */
[----:B------:R-:W-:Y:S02]  /*51f0*/  CS2R R72, SRZ ;  /* 0x0000000000487805 */ /* 0x000fe4000001ff00 */
[----:B------:R-:W-:Y:S01]  /*5200*/  LOP3.LUT R75, R75, R0, RZ, 0xfc, !PT ;  /* 0x000000004b4b7212 */ /* 0x000fe200078efcff */
[----:B------:R-:W4:Y:S01]  /*5210*/  LDCU.64 UR56, c[0x0][0x348] ;  /* 0x00006900ff3877ac */ /* 0x000f220008000a00 */
[----:B------:R-:W3:Y:S01]  /*5220*/  LDS R2, [UR52+0x160] ;  /* 0x00016034ff027984 */ /* 0x000ee20008000800 */
[----:B------:R-:W1:Y:S01]  /*5230*/  LDC R65, c[0x0][0xb20] ;  /* 0x0002c800ff417b82 */ /* 0x000e620000000800 */
[----:B------:R-:W-:Y:S01]  /*5240*/  LOP3.LUT R32, R32, 0x600000, RZ, 0xc0, !PT ;  /* 0x0060000020207812 */ /* 0x000fe200078ec0ff */
[----:B------:R-:W1:Y:S01]  /*5250*/  LDCU.64 UR36, c[0x0][0x888] ;  /* 0x00011100ff2477ac */ /* 0x000e620008000a00 */
[----:B------:R-:W-:Y:S01]  /*5260*/  SEL R80, R80, 0xfffffff0, !P0 ;  /* 0xfffffff050507807 */ /* 0x000fe20004000000 */
[----:B------:R-:W1:Y:S04]  /*5270*/  LDCU.64 UR46, c[0x0][0x8b0] ;  /* 0x00011600ff2e77ac */ /* 0x000e680008000a00 */
[----:B------:R-:W1:Y:S01]  /*5280*/  LDC R27, c[0x0][0xb30] ;  /* 0x0002cc00ff1b7b82 */ /* 0x000e620000000800 */
[----:B------:R-:W1:Y:S01]  /*5290*/  LDCU.64 UR38, c[0x0][0x8a8] ;  /* 0x00011500ff2677ac */ /* 0x000e620008000a00 */
[----:B------:R-:W1:Y:S06]  /*52a0*/  LDCU.64 UR48, c[0x0][0xa90] ;  /* 0x00015200ff3077ac */ /* 0x000e6c0008000a00 */
[----:B------:R-:W1:Y:S01]  /*52b0*/  LDC.64 R56, c[0x0][0xb10] ;  /* 0x0002c400ff387b82 */ /* 0x000e620000000a00 */
[----:B------:R-:W-:Y:S01]  /*52c0*/  UMOV UR58, URZ ;  /* 0x000000ff003a7c82 */ /* 0x000fe20008000000 */
[----:B------:R-:W-:Y:S01]  /*52d0*/  UIADD3 UR55, UPT, UPT, UR52, 0x200, URZ ;  /* 0x0000020034377890 */ /* 0x000fe2000fffe0ff */
[----:B------:R-:W-:Y:S01]  /*52e0*/  UMOV UR54, URZ ;  /* 0x000000ff00367c82 */ /* 0x000fe20008000000 */
[----:B------:R-:W-:-:S04]  /*52f0*/  UMOV UR53, URZ ;  /* 0x000000ff00357c82 */ /* 0x000fc80008000000 */
[----:B------:R-:W1:Y:S08]  /*5300*/  LDC.64 R24, c[0x0][0xb18] ;  /* 0x0002c600ff187b82 */ /* 0x000e700000000a00 */
[----:B------:R-:W1:Y:S01]  /*5310*/  LDC.64 R52, c[0x0][0x888] ;  /* 0x00022200ff347b82 */ /* 0x000e620000000a00 */
[C---:B---3--:R-:W-:Y:S01]  /*5320*/  VIADD R3, R2.reuse, 0x40 ;  /* 0x0000004002037836 */ /* 0x048fe20000000000 */
[----:B------:R-:W-:-:S06]  /*5330*/  LOP3.LUT R2, R2, 0xffff, RZ, 0xc0, !PT ;  /* 0x0000ffff02027812 */ /* 0x000fcc00078ec0ff */
[----:B------:R-:W3:Y:S01]  /*5340*/  LDC.64 R22, c[0x0][0xb28] ;  /* 0x0002ca00ff167b82 */ /* 0x000ee20000000a00 */
[----:B------:R-:W-:-:S05]  /*5350*/  LOP3.LUT R3, R3, 0xffff, RZ, 0xc0, !PT ;  /* 0x0000ffff03037812 */ /* 0x000fca00078ec0ff */
[----:B------:R1:W-:Y:S02]  /*5360*/  STL.64 [R1], R2 ;  /* 0x0000000201007387 */ /* 0x0003e40000100a00 */
[----:B------:R-:W1:Y:S08]  /*5370*/  LDC.64 R54, c[0x0][0x890] ;  /* 0x00022400ff367b82 */ /* 0x000e700000000a00 */
[----:B------:R-:W1:Y:S08]  /*5380*/  LDC.64 R60, c[0x0][0xa80] ;  /* 0x0002a000ff3c7b82 */ /* 0x000e700000000a00 */
[----:B------:R-:W1:Y:S08]  /*5390*/  LDC.64 R58, c[0x0][0xa88] ;  /* 0x0002a200ff3a7b82 */ /* 0x000e700000000a00 */
[----:B--2-4-:R-:W1:Y:S02]  /*53a0*/  LDC R66, c[0x0][0x374] ;  /* 0x0000dd00ff427b82 */ /* 0x014e640000000800 */
.L_x_112:
[----:B-1----:R-:W-:Y:S04]  /*53b0*/  SHF.L.U32 R3, R72, 0x1f, RZ ;  /* 0x0000001f48037819 */ /* 0x002fe800000006ff */
[----:B------:R-:W1:Y:S02]  /*53c0*/  SYNCS.PHASECHK.TRANS64.TRYWAIT P0, [UR52+0x110], R3 ;  /* 0x00011003ff0075a7 */ /* 0x000e640008001134 */
[----:B-1----:R-:W-:Y:S05]  /*53d0*/  @!P0 BRA `(.L_x_82) ;  /* 0x0000002c001c8947 */ /* 0x002fea0003800000 */
.L_x_169:
[----:B------:R-:W2:Y:S01]  /*53e0*/  LDC.64 R12, c[0x0][0xb10] ;  /* 0x0002c400ff0c7b82 */ /* 0x000ea20000000a00 */
[----:B------:R-:W4:Y:S01]  /*53f0*/  LDS.128 R36, [UR52+0x150] ;  /* 0x00015034ff247984 */ /* 0x000f220008000c00 */
[----:B------:R-:W-:Y:S01]  /*5400*/  UIADD3 UR4, UPT, UPT, UR52, 0x118, URZ ;  /* 0x0000011834047890 */ /* 0x000fe2000fffe0ff */
[----:B-1----:R-:W-:Y:S01]  /*5410*/  IMAD R0, R30, 0x4, R1 ;  /* 0x000000041e007824 */ /* 0x002fe200078e0201 */
[----:B------:R-:W-:Y:S04]  /*5420*/  ISETP.NE.AND P1, PT, R27, 0x1, PT ;  /* 0x000000011b00780c */ /* 0x000fe80003f25270 */
[----:B------:R-:W1:Y:S01]  /*5430*/  LDC.64 R10, c[0x0][0xb18] ;  /* 0x0002c600ff0a7b82 */ /* 0x000e620000000a00 */
[----:B------:R-:W-:Y:S01]  /*5440*/  UPRMT UR4, URZ, 0x654, UR4 ;  /* 0x00000654ff047896 */ /* 0x000fe20008000004 */
[----:B------:R-:W-:Y:S01]  /*5450*/  ISETP.GE.AND P0, PT, R26, 0x1, PT ;  /* 0x000000011a00780c */ /* 0x000fe20003f06270 */
[----:B------:R-:W-:Y:S01]  /*5460*/  @!PT LDS RZ, [RZ] ;  /* 0x00000000fffff984 */ /* 0x000fe20000000800 */
[----:B------:R-:W-:Y:S01]  /*5470*/  @!PT LDS RZ, [RZ] ;  /* 0x00000000fffff984 */ /* 0x000fe20000000800 */
[----:B------:R-:W-:Y:S01]  /*5480*/  @!PT LDS RZ, [RZ] ;  /* 0x00000000fffff984 */ /* 0x000fe20000000800 */
[----:B------:R-:W-:Y:S01]  /*5490*/  @!PT LDS RZ, [RZ] ;  /* 0x00000000fffff984 */ /* 0x000fe20000000800 */
[----:B------:R3:W-:Y:S06]  /*54a0*/  MEMBAR.ALL.CTA ;  /* 0x0000000000007992 */ /* 0x0007ec0000008000 */
[----:B---3--:R-:W3:Y:S01]  /*54b0*/  FENCE.VIEW.ASYNC.S ;  /* 0x00000000000073c6 */ /* 0x008ee20000000000 */
[----:B------:R-:W1:Y:S08]  /*54c0*/  @!P1 LDC R14, c[0x0][0xb20] ;  /* 0x0002c800ff0e9b82 */ /* 0x000e700000000800 */
[----:B------:R-:W1:Y:S01]  /*54d0*/  @!P1 LDC R9, c[0x0][0xb0c] ;  /* 0x0002c300ff099b82 */ /* 0x000e620000000800 */
[----:B---3--:R-:W-:Y:S01]  /*54e0*/  SYNCS.ARRIVE.TRANS64.RED.A1T0 RZ, [UR4], RZ ;  /* 0x000000ffffff79a7 */ /* 0x008fe20008100404 */
[----:B------:R3:W5:Y:S01]  /*54f0*/  LDL R17, [R0] ;  /* 0x0000000000117983 */ /* 0x0007620000100800 */
[----:B----4-:R-:W-:Y:S04]  /*5500*/  LOP3.LUT P4, RZ, R38, 0x1, RZ, 0xc0, !PT ;  /* 0x0000000126ff7812 */ /* 0x010fe8000788c0ff */
[----:B------:R-:W-:Y:S09]  /*5510*/  P2R R81, PR, RZ, 0x10 ;  /* 0x00000010ff517803 */ /* 0x000ff20000000000 */
[----:B------:R-:W-:Y:S02]  /*5520*/  @P4 MOV R31, R36 ;  /* 0x00000024001f4202 */ /* 0x000fe40000000f00 */
[----:B------:R-:W-:Y:S01]  /*5530*/  @P4 LOP3.LUT R29, R37, 0xffff, RZ, 0xc0, !PT ;  /* 0x0000ffff251d4812 */ /* 0x000fe200078ec0ff */
[----:B--23--:R-:W-:Y:S06]  /*5540*/  @!P0 BRA `(.L_x_83) ;  /* 0x0000000000a48947 */ /* 0x00cfec0003800000 */
[----:B------:R-:W-:Y:S01]  /*5550*/  IMAD.HI.U32 R20, R66, R25, RZ ;  /* 0x0000001942147227 */ /* 0x000fe200078e00ff */
[----:B------:R-:W-:Y:S02]  /*5560*/  ISETP.NE.AND P0, PT, R24, 0x1, PT ;  /* 0x000000011800780c */ /* 0x000fe40003f05270 */
[----:B------:R-:W-:Y:S01]  /*5570*/  ISETP.NE.AND P2, PT, R26, 0x1, PT ;  /* 0x000000011a00780c */ /* 0x000fe20003f45270 */
[-C--:B------:R-:W-:Y:S01]  /*5580*/  IMAD.HI.U32 R16, R67, R56.reuse, RZ ;  /* 0x0000003843107227 */ /* 0x080fe200078e00ff */
[----:B------:R-:W-:Y:S02]  /*5590*/  SHF.R.U32.HI R21, RZ, R65, R20 ;  /* 0x00000041ff157219 */ /* 0x000fe40000011614 */
[----:B------:R-:W-:Y:S01]  /*55a0*/  ISETP.NE.AND P3, PT, R28, 0x1, PT ;  /* 0x000000011c00780c */ /* 0x000fe20003f65270 */
[----:B------:R-:W-:Y:S01]  /*55b0*/  IMAD.HI.U32 R40, R29, R25, RZ ;  /* 0x000000191d287227 */ /* 0x000fe200078e00ff */
[----:B------:R-:W-:Y:S02]  /*55c0*/  SHF.R.U32.HI R16, RZ, R57, R16 ;  /* 0x00000039ff107219 */ /* 0x000fe40000011610 */
[----:B------:R-:W-:Y:S01]  /*55d0*/  SEL R3, R66, R21, !P0 ;  /* 0x0000001542037207 */ /* 0x000fe20004000000 */
[----:B------:R-:W-:Y:S01]  /*55e0*/  IMAD.HI.U32 R34, R31, R56, RZ ;  /* 0x000000381f227227 */ /* 0x000fe200078e00ff */
[----:B------:R-:W-:Y:S03]  /*55f0*/  SEL R7, R67, R16, !P3 ;  /* 0x0000001043077207 */ /* 0x000fe60005800000 */
[-C--:B------:R-:W-:Y:S01]  /*5600*/  IMAD.HI.U32 R16, R3, R22.reuse, RZ ;  /* 0x0000001603107227 */ /* 0x080fe200078e00ff */
[----:B------:R-:W-:Y:S03]  /*5610*/  SHF.R.U32.HI R34, RZ, R57, R34 ;  /* 0x00000039ff227219 */ /* 0x000fe60000011622 */
[----:B------:R-:W-:Y:S01]  /*5620*/  IMAD.HI.U32 R20, R7, R22, RZ ;  /* 0x0000001607147227 */ /* 0x000fe200078e00ff */
[----:B------:R-:W-:Y:S02]  /*5630*/  @P2 SHF.R.U32.HI R3, RZ, R23, R16 ;  /* 0x00000017ff032219 */ /* 0x000fe40000011610 */
[----:B------:R-:W-:Y:S02]  /*5640*/  SHF.R.U32.HI R16, RZ, R65, R40 ;  /* 0x00000041ff107219 */ /* 0x000fe40000011628 */
[----:B------:R-:W-:Y:S01]  /*5650*/  @P2 SHF.R.U32.HI R7, RZ, R23, R20 ;  /* 0x00000017ff072219 */ /* 0x000fe20000011614 */
[C---:B------:R-:W-:Y:S01]  /*5660*/  IMAD R2, R26.reuse, R3, RZ ;  /* 0x000000031a027224 */ /* 0x040fe200078e02ff */
[----:B------:R-:W-:Y:S02]  /*5670*/  SEL R5, R29, R16, !P0 ;  /* 0x000000101d057207 */ /* 0x000fe40004000000 */
[----:B------:R-:W-:Y:S01]  /*5680*/  SEL R3, R31, R34, !P3 ;  /* 0x000000221f037207 */ /* 0x000fe20005800000 */
[----:B------:R-:W-:Y:S01]  /*5690*/  IMAD R4, R26, R7, RZ ;  /* 0x000000071a047224 */ /* 0x000fe200078e02ff */
[C---:B------:R-:W-:Y:S01]  /*56a0*/  ISETP.GE.AND P0, PT, R5.reuse, R2, PT ;  /* 0x000000020500720c */ /* 0x040fe20003f06270 */
[----:B------:R-:W-:Y:S03]  /*56b0*/  IMAD.HI.U32 R6, R5, R22, RZ ;  /* 0x0000001605067227 */ /* 0x000fe600078e00ff */
[----:B------:R-:W-:Y:S01]  /*56c0*/  ISETP.GE.OR P0, PT, R3, R4, P0 ;  /* 0x000000040300720c */ /* 0x000fe20000706670 */
[----:B------:R-:W-:Y:S01]  /*56d0*/  IMAD.MOV R4, RZ, RZ, -R3 ;  /* 0x000000ffff047224 */ /* 0x000fe200078e0a03 */
[-C--:B------:R-:W-:Y:S03]  /*56e0*/  SHF.R.U32.HI R6, RZ, R23.reuse, R6 ;  /* 0x00000017ff067219 */ /* 0x080fe60000011606 */
[----:B------:R-:W-:Y:S01]  /*56f0*/  IMAD R31, R28, R4, R31 ;  /* 0x000000041c1f7224 */ /* 0x000fe200078e021f */
[----:B------:R-:W-:Y:S05]  /*5700*/  SEL R15, R5, R6, !P2 ;  /* 0x00000006050f7207 */ /* 0x000fea0005000000 */
[----:B------:R-:W-:Y:S02]  /*5710*/  IMAD.MOV R6, RZ, RZ, -R15 ;  /* 0x000000ffff067224 */ /* 0x000fe400078e0a0f */
[C---:B------:R-:W-:Y:S04]  /*5720*/  @!P0 IMAD.HI.U32 R2, R3.reuse, R22, RZ ;  /* 0x0000001603028227 */ /* 0x040fe800078e00ff */
[----:B------:R-:W-:Y:S01]  /*5730*/  IMAD R6, R26, R6, R5 ;  /* 0x000000061a067224 */ /* 0x000fe200078e0205 */
[----:B------:R-:W-:Y:S04]  /*5740*/  @!P0 SHF.R.U32.HI R2, RZ, R23, R2 ;  /* 0x00000017ff028219 */ /* 0x000fe80000011602 */
[----:B------:R-:W-:Y:S02]  /*5750*/  @!P0 SEL R0, R3, R2, !P2 ;  /* 0x0000000203008207 */ /* 0x000fe40005000000 */
[----:B------:R-:W-:Y:S02]  /*5760*/  IADD3 R2, PT, PT, -R5, RZ, RZ ;  /* 0x000000ff05027210 */ /* 0x000fe40007ffe1ff */
[----:B------:R-:W-:Y:S01]  /*5770*/  @!P0 IADD3 R8, PT, PT, R15, -R0, RZ ;  /* 0x800000000f088210 */ /* 0x000fe20007ffe0ff */
[----:B------:R-:W-:Y:S02]  /*5780*/  @!P0 IMAD R0, R7, R6, R0 ;  /* 0x0000000607008224 */ /* 0x000fe400078e0200 */
[----:B------:R-:W-:Y:S02]  /*5790*/  IMAD R29, R24, R2, R29 ;  /* 0x00000002181d7224 */ /* 0x000fe400078e021d */
[----:B------:R-:W-:Y:S02]  /*57a0*/  @!P0 IMAD R5, R8, R26, R3 ;  /* 0x0000001a08058224 */ /* 0x000fe400078e0203 */
[----:B------:R-:W-:Y:S04]  /*57b0*/  @!P0 IMAD.MOV.U32 R3, RZ, RZ, R0 ;  /* 0x000000ffff038224 */ /* 0x000fe800078e0000 */
[----:B------:R-:W-:Y:S02]  /*57c0*/  IMAD R31, R3, R28, R31 ;  /* 0x0000001c031f7224 */ /* 0x000fe400078e021f */
[----:B------:R-:W-:Y:S07]  /*57d0*/  IMAD R29, R5, R24, R29 ;  /* 0x00000018051d7224 */ /* 0x000fee00078e021d */
.L_x_83:
[----:B-1----:R-:W-:Y:S01]  /*57e0*/  @!P1 ISETP.NE.AND P0, PT, R10, 0x1, PT ;  /* 0x000000010a00980c */ /* 0x002fe20003f05270 */
[----:B------:R-:W-:Y:S01]  /*57f0*/  @!P1 IMAD.HI.U32 R0, R31, R12, RZ ;  /* 0x0000000c1f009227 */ /* 0x000fe200078e00ff */
[----:B------:R-:W-:Y:S01]  /*5800*/  @!P1 ISETP.NE.AND P2, PT, R9, 0x1, PT ;  /* 0x000000010900980c */ /* 0x000fe20003f45270 */
[----:B------:R-:W-:Y:S01]  /*5810*/  ULOP3.LUT UP0, URZ, UR55, 0x1b0, URZ, 0xc0, !UPT ;  /* 0x000001b037ff7892 */ /* 0x000fe2000f80c0ff */
[----:B------:R-:W-:Y:S01]  /*5820*/  R2UR UR41, R18 ;  /* 0x00000000122972ca */ /* 0x000fe200000e0000 */
[----:B------:R-:W-:Y:S01]  /*5830*/  @!P1 IMAD.HI.U32 R3, R29, R11, RZ ;  /* 0x0000000b1d039227 */ /* 0x000fe200078e00ff */
[----:B------:R-:W-:Y:S02]  /*5840*/  @!P1 SHF.R.U32.HI R0, RZ, R13, R0 ;  /* 0x0000000dff009219 */ /* 0x000fe40000011600 */
[----:B------:R-:W-:Y:S02]  /*5850*/  @P4 SHF.R.U32.HI R79, RZ, 0x10, R37 ;  /* 0x00000010ff4f4819 */ /* 0x000fe40000011625 */
[----:B------:R-:W-:Y:S02]  /*5860*/  @!P1 SHF.R.U32.HI R2, RZ, R14, R3 ;  /* 0x0000000eff029219 */ /* 0x000fe40000011603 */
[----:B------:R-:W-:Y:S02]  /*5870*/  @!P1 SEL R3, R31, R0, !P2 ;  /* 0x000000001f039207 */ /* 0x000fe40005000000 */
[----:B------:R-:W-:Y:S03]  /*5880*/  @!P1 SEL R2, R29, R2, !P0 ;  /* 0x000000021d029207 */ /* 0x000fe60004000000 */
[----:B------:R-:W-:Y:S02]  /*5890*/  USHF.L.U32 UR41, UR41, 0x6, URZ ;  /* 0x0000000629297899 */ /* 0x000fe400080006ff */
[----:B------:R-:W-:Y:S02]  /*58a0*/  @!P1 IMAD.IADD R0, R2, 0x1, -R3 ;  /* 0x0000000102009824 */ /* 0x000fe400078e0a03 */
[----:B------:R-:W-:Y:S02]  /*58b0*/  @!P1 IMAD.IADD R2, R3, 0x1, -R2 ;  /* 0x0000000103029824 */ /* 0x000fe400078e0a02 */
[----:B------:R-:W-:Y:S02]  /*58c0*/  @!P1 IMAD R31, R0, R9, R31 ;  /* 0x00000009001f9224 */ /* 0x000fe400078e021f */
[----:B------:R-:W-:Y:S01]  /*58d0*/  @!P1 IMAD R29, R2, R10, R29 ;  /* 0x0000000a021d9224 */ /* 0x000fe200078e021d */
[----:B------:R-:W-:Y:S06]  /*58e0*/  BRA.U !UP0, `(.L_x_84) ;  /* 0x00000001087c7547 */ /* 0x000fec000b800000 */
[----:B------:R-:W1:Y:S01]  /*58f0*/  LDCU.64 UR8, c[0x4][0x80] ;  /* 0x01001000ff0877ac */ /* 0x000e620008000a00 */
[----:B------:R-:W-:Y:S01]  /*5900*/  MOV R2, 0x0 ;  /* 0x0000000000027802 */ /* 0x000fe20000000f00 */
[----:B------:R-:W-:Y:S02]  /*5910*/  HFMA2 R12, -RZ, RZ, 0, 5.9604644775390625e-08 ;  /* 0x00000001ff0c7431 */ /* 0x000fe400000001ff */
[----:B------:R-:W-:Y:S01]  /*5920*/  IMAD.MOV.U32 R8, RZ, RZ, 0x70 ;  /* 0x00000070ff087424 */ /* 0x000fe200078e00ff */
[----:B------:R2:W3:Y:S01]  /*5930*/  LDC.64 R14, c[0x4][R2] ;  /* 0x01000000020e7b82 */ /* 0x0004e20000000a00 */
[----:B------:R-:W4:Y:S01]  /*5940*/  LDCU.64 UR6, c[0x4][0x88] ;  /* 0x01001100ff0677ac */ /* 0x000f220008000a00 */
[----:B------:R-:W-:Y:S01]  /*5950*/  IMAD.MOV.U32 R13, RZ, RZ, RZ ;  /* 0x000000ffff0d7224 */ /* 0x000fe200078e00ff */
[----:B------:R-:W2:Y:S01]  /*5960*/  LDCU.64 UR4, c[0x4][0x8] ;  /* 0x01000100ff0477ac */ /* 0x000ea20008000a00 */
[----:B-1----:R-:W-:Y:S01]  /*5970*/  MOV R5, UR9 ;  /* 0x0000000900057c02 */ /* 0x002fe20008000f00 */
[----:B------:R-:W-:Y:S01]  /*5980*/  IMAD.U32 R4, RZ, RZ, UR8 ;  /* 0x00000008ff047e24 */ /* 0x000fe2000f8e00ff */
[----:B----4-:R-:W-:Y:S01]  /*5990*/  MOV R7, UR7 ;  /* 0x0000000700077c02 */ /* 0x010fe20008000f00 */
[----:B------:R-:W-:Y:S01]  /*59a0*/  IMAD.U32 R6, RZ, RZ, UR6 ;  /* 0x00000006ff067e24 */ /* 0x000fe2000f8e00ff */
[----:B--2---:R-:W-:Y:S01]  /*59b0*/  MOV R11, UR5 ;  /* 0x00000005000b7c02 */ /* 0x004fe20008000f00 */
[----:B------:R-:W-:Y:S02]  /*59c0*/  IMAD.U32 R10, RZ, RZ, UR4 ;  /* 0x00000004ff0a7e24 */ /* 0x000fe4000f8e00ff */
[----:B------:R-:W-:Y:S07]  /*59d0*/  LEPC R20, `(.L_x_85) ;  /* 0x000000001014794e */ /* 0x000fee0000000000 */
[----:B---3-5:R-:W-:Y:S05]  /*59e0*/  CALL.ABS.NOINC R14 ;  /* 0x000000000e007343 */ /* 0x028fea0003c00000 */
.L_x_85:
[----:B------:R-:W1:Y:S01]  /*59f0*/  LDCU.64 UR8, c[0x4][0x80] ;  /* 0x01001000ff0877ac */ /* 0x000e620008000a00 */
[----:B------:R-:W2:Y:S01]  /*5a00*/  LDC.64 R2, c[0x4][R2] ;  /* 0x0100000002027b82 */ /* 0x000ea20000000a00 */
[----:B------:R-:W-:Y:S02]  /*5a10*/  HFMA2 R12, -RZ, RZ, 0, 5.9604644775390625e-08 ;  /* 0x00000001ff0c7431 */ /* 0x000fe400000001ff */
[----:B------:R-:W-:Y:S02]  /*5a20*/  IMAD.MOV.U32 R8, RZ, RZ, 0x70 ;  /* 0x00000070ff087424 */ /* 0x000fe400078e00ff */
[----:B------:R-:W-:Y:S01]  /*5a30*/  IMAD.MOV.U32 R13, RZ, RZ, RZ ;  /* 0x000000ffff0d7224 */ /* 0x000fe200078e00ff */
[----:B------:R-:W3:Y:S01]  /*5a40*/  LDCU.64 UR6, c[0x4][0x88] ;  /* 0x01001100ff0677ac */ /* 0x000ee20008000a00 */
[----:B------:R-:W4:Y:S01]  /*5a50*/  LDCU.64 UR4, c[0x4][0x8] ;  /* 0x01000100ff0477ac */ /* 0x000f220008000a00 */
[----:B-1----:R-:W-:Y:S02]  /*5a60*/  MOV R4, UR8 ;  /* 0x0000000800047c02 */ /* 0x002fe40008000f00 */
[----:B------:R-:W-:Y:S02]  /*5a70*/  MOV R5, UR9 ;  /* 0x0000000900057c02 */ /* 0x000fe40008000f00 */
[----:B---3--:R-:W-:Y:S01]  /*5a80*/  MOV R7, UR7 ;  /* 0x0000000700077c02 */ /* 0x008fe20008000f00 */
[----:B------:R-:W-:Y:S01]  /*5a90*/  IMAD.U32 R6, RZ, RZ, UR6 ;  /* 0x00000006ff067e24 */ /* 0x000fe2000f8e00ff */
[----:B----4-:R-:W-:Y:S01]  /*5aa0*/  MOV R11, UR5 ;  /* 0x00000005000b7c02 */ /* 0x010fe20008000f00 */
[----:B------:R-:W-:Y:S02]  /*5ab0*/  IMAD.U32 R10, RZ, RZ, UR4 ;  /* 0x00000004ff0a7e24 */ /* 0x000fe4000f8e00ff */
[----:B------:R-:W-:Y:S07]  /*5ac0*/  LEPC R20, `(.L_x_84) ;  /* 0x000000001014794e */ /* 0x000fee0000000000 */
[----:B--2---:R-:W-:Y:S05]  /*5ad0*/  CALL.ABS.NOINC R2 ;  /* 0x0000000002007343 */ /* 0x004fea0003c00000 */
.L_x_84:
[----:B------:R-:W-:Y:S01]  /*5ae0*/  ISETP.NE.U32.AND P3, PT, R54, RZ, PT ;  /* 0x000000ff3600720c */ /* 0x000fe20003f65070 */
[----:B------:R-:W-:Y:S01]  /*5af0*/  UISETP.NE.U32.AND UP0, UPT, UR46, URZ, UPT ;  /* 0x000000ff2e00728c */ /* 0x000fe2000bf05070 */
[----:B------:R-:W-:Y:S02]  /*5b00*/  ISETP.NE.AND P6, PT, R78, RZ, PT ;  /* 0x000000ff4e00720c */ /* 0x000fe40003fc5270 */
[----:B------:R-:W-:Y:S01]  /*5b10*/  ISETP.NE.AND.EX P3, PT, R55, RZ, PT, P3 ;  /* 0x000000ff3700720c */ /* 0x000fe20003f65330 */
[----:B------:R-:W-:Y:S01]  /*5b20*/  UISETP.NE.AND.EX UP0, UPT, UR47, URZ, UPT, UP0 ;  /* 0x000000ff2f00728c */ /* 0x000fe2000bf05300 */
[----:B------:R-:W-:Y:S02]  /*5b30*/  ISETP.NE.U32.AND P1, PT, RZ, UR36, PT ;  /* 0x00000024ff007c0c */ /* 0x000fe4000bf25070 */
[----:B------:R-:W-:Y:S02]  /*5b40*/  PLOP3.LUT P0, PT, PT, PT, PT, 0x8, 0x80 ;  /* 0x000000000080781c */ /* 0x000fe40003f0e170 */
[----:B------:R-:W-:Y:S05]  /*5b50*/  ISETP.NE.AND.EX P1, PT, RZ, UR37, PT, P1 ;  /* 0x00000025ff007c0c */ /* 0x000fea000bf25310 */
[----:B------:R-:W-:Y:S02]  /*5b60*/  @P6 PLOP3.LUT P0, PT, P3, PT, PT, 0x80, 0x8 ;  /* 0x000000000008681c */ /* 0x000fe40001f0f070 */
[----:B------:R-:W-:Y:S11]  /*5b70*/  @!P3 BRA `(.L_x_86) ;  /* 0x00000000002cb947 */ /* 0x000ff60003800000 */
[----:B------:R-:W-:Y:S01]  /*5b80*/  ISETP.NE.U32.AND P2, PT, R52, RZ, PT ;  /* 0x000000ff3400720c */ /* 0x000fe20003f45070 */
[----:B------:R-:W-:Y:S03]  /*5b90*/  IMAD.MOV.U32 R63, RZ, RZ, 0x1 ;  /* 0x00000001ff3f7424 */ /* 0x000fe600078e00ff */
[----:B------:R-:W-:Y:S11]  /*5ba0*/  ISETP.NE.AND.EX P2, PT, R53, RZ, PT, P2 ;  /* 0x000000ff3500720c */ /* 0x000ff60003f45320 */
[----:B------:R-:W-:Y:S02]  /*5bb0*/  @!UPT UIADD3 URZ, UPT, UPT, URZ, URZ, URZ ;  /* 0x000000fffffff290 */ /* 0x000fe4000fffe0ff */
[----:B------:R-:W1:Y:S01]  /*5bc0*/  @P2 LDC.64 R2, c[0x0][0x888] ;  /* 0x00022200ff022b82 */ /* 0x000e620000000a00 */
[----:B------:R-:W-:Y:S04]  /*5bd0*/  @P2 IMAD R0, R19, R54, RZ ;  /* 0x0000003613002224 */ /* 0x000fe800078e02ff */
[----:B-1----:R-:W-:Y:S04]  /*5be0*/  @P2 IMAD.WIDE R2, R0, 0x4, R2 ;  /* 0x0000000400022825 */ /* 0x002fe800078e0202 */
[----:B------:R-:W-:Y:S01]  /*5bf0*/  HFMA2 R0, -RZ, RZ, 0, 5.9604644775390625e-08 ;  /* 0x00000001ff007431 */ /* 0x000fe200000001ff */
[----:B-----5:R1:W5:Y:S04]  /*5c00*/  @P2 LDG.E R35, desc[UR50][R2.64] ;  /* 0x0000003202232981 */ /* 0x020368000c1e1900 */
[----:B------:R-:W-:Y:S01]  /*5c10*/  @!P2 PRMT R63, R0, 0x7610, R63 ;  /* 0x00007610003fa816 */ /* 0x000fe2000000003f */
[----:B-1----:R-:W2:Y:S06]  /*5c20*/  @!P2 LDC R35, c[0x0][0x880] ;  /* 0x00022000ff23ab82 */ /* 0x002eac0000000800 */
.L_x_86:
[----:B------:R-:W-:Y:S05]  /*5c30*/  BRA.U !UP0, `(.L_x_87) ;  /* 0x0000000108207547 */ /* 0x000fea000b800000 */
[----:B------:R-:W-:Y:S04]  /*5c40*/  ISETP.NE.U32.AND P2, PT, RZ, UR38, PT ;  /* 0x00000026ff007c0c */ /* 0x000fe8000bf45070 */
[----:B------:R-:W-:Y:S11]  /*5c50*/  ISETP.NE.AND.EX P2, PT, RZ, UR39, PT, P2 ;  /* 0x00000027ff007c0c */ /* 0x000ff6000bf45320 */
[----:B------:R-:W-:Y:S02]  /*5c60*/  @!UPT UIADD3 URZ, UPT, UPT, URZ, URZ, URZ ;  /* 0x000000fffffff290 */ /* 0x000fe4000fffe0ff */
[----:B------:R-:W1:Y:S01]  /*5c70*/  @P2 LDC.64 R2, c[0x0][0x8a8] ;  /* 0x00022a00ff022b82 */ /* 0x000e620000000a00 */
[----:B------:R-:W-:Y:S04]  /*5c80*/  @P2 IMAD R5, R19, UR46, RZ ;  /* 0x0000002e13052c24 */ /* 0x000fe8000f8e02ff */
[----:B-1----:R-:W-:Y:S05]  /*5c90*/  @P2 IMAD.WIDE R2, R5, 0x4, R2 ;  /* 0x0000000405022825 */ /* 0x002fea00078e0202 */
[----:B-----5:R1:W5:Y:S02]  /*5ca0*/  @P2 LDG.E R33, desc[UR50][R2.64] ;  /* 0x0000003202212981 */ /* 0x020364000c1e1900 */
[----:B-1----:R-:W3:Y:S02]  /*5cb0*/  @!P2 LDC R33, c[0x0][0x8a0] ;  /* 0x00022800ff21ab82 */ /* 0x002ee40000000800 */
.L_x_87:
[----:B--2--5:R-:W-:Y:S01]  /*5cc0*/  FSETP.NEU.AND P2, PT, R35, RZ, PT ;  /* 0x000000ff2300720b */ /* 0x024fe20003f4d000 */
[----:B------:R-:W-:Y:S01]  /*5cd0*/  IMAD.SHL.U32 R88, R45, 0x40, RZ ;  /* 0x000000402d587824 */ /* 0x000fe200078e00ff */
[----:B------:R-:W-:Y:S01]  /*5ce0*/  SEL R5, RZ, 0xffffffff, P1 ;  /* 0xffffffffff057807 */ /* 0x000fe20000800000 */
[----:B------:R-:W-:Y:S01]  /*5cf0*/  BSSY B1, `(.L_x_88) ;  /* 0x0000045000017945 */ /* 0x000fe20003800000 */
[----:B------:R-:W-:Y:S01]  /*5d00*/  @P6 LOP3.LUT P1, RZ, R63, 0xff, RZ, 0xc0, !PT ;  /* 0x000000ff3fff6812 */ /* 0x000fe2000782c0ff */
[----:B------:R-:W-:Y:S01]  /*5d10*/  IMAD.HI.U32 R9, R88, R61, RZ ;  /* 0x0000003d58097227 */ /* 0x000fe200078e00ff */
[----:B------:R-:W-:Y:S02]  /*5d20*/  @P6 SEL R2, RZ, 0xffffffff, P2 ;  /* 0xffffffffff026807 */ /* 0x000fe40001000000 */
[----:B------:R-:W-:Y:S01]  /*5d30*/  LOP3.LUT R39, R74, 0x1, RZ, 0x3c, !PT ;  /* 0x000000014a277812 */ /* 0x000fe200078e3cff */
[----:B------:R-:W-:Y:S01]  /*5d40*/  IMAD.MOV.U32 R85, RZ, RZ, 0x1 ;  /* 0x00000001ff557424 */ /* 0x000fe200078e00ff */
[----:B------:R-:W-:Y:S01]  /*5d50*/  @P0 SEL R2, R5, R2, !P1 ;  /* 0x0000000205020207 */ /* 0x000fe20004800000 */
[----:B------:R-:W-:Y:S01]  /*5d60*/  IMAD.IADD R34, R32, 0x1, R17 ;  /* 0x0000000120227824 */ /* 0x000fe200078e0211 */
[----:B------:R-:W-:Y:S01]  /*5d70*/  ISETP.NE.AND P0, PT, R60, 0x1, PT ;  /* 0x000000013c00780c */ /* 0x000fe20003f05270 */
[----:B------:R-:W-:Y:S01]  /*5d80*/  IMAD.U32 R86, RZ, RZ, UR58 ;  /* 0x0000003aff567e24 */ /* 0x000fe2000f8e00ff */
[----:B------:R-:W-:Y:S02]  /*5d90*/  @P6 LOP3.LUT R2, R2, 0x1, RZ, 0xc0, !PT ;  /* 0x0000000102026812 */ /* 0x000fe400078ec0ff */
[----:B------:R-:W-:Y:S02]  /*5da0*/  CS2R R50, SRZ ;  /* 0x0000000000327805 */ /* 0x000fe4000001ff00 */
[----:B------:R-:W-:Y:S02]  /*5db0*/  SHF.R.U32.HI R9, RZ, R58, R9 ;  /* 0x0000003aff097219 */ /* 0x000fe40000011609 */
[----:B------:R-:W-:Y:S02]  /*5dc0*/  CS2R R48, SRZ ;  /* 0x0000000000307805 */ /* 0x000fe4000001ff00 */
[----:B------:R-:W-:Y:S01]  /*5dd0*/  ISETP.NE.U32.OR P4, PT, R2, 0x1, !P6 ;  /* 0x000000010200780c */ /* 0x000fe20007785470 */
[----:B------:R-:W-:Y:S01]  /*5de0*/  IMAD.U32 R2, RZ, RZ, UR58 ;  /* 0x0000003aff027e24 */ /* 0x000fe2000f8e00ff */
[----:B------:R-:W-:Y:S02]  /*5df0*/  SEL R82, R88, R9, !P0 ;  /* 0x0000000958527207 */ /* 0x000fe40004000000 */
[----:B------:R-:W-:Y:S02]  /*5e00*/  CS2R R42, SRZ ;  /* 0x00000000002a7805 */ /* 0x000fe4000001ff00 */
[----:B------:R-:W-:Y:S02]  /*5e10*/  ISETP.NE.AND P0, PT, R59, 0x1, PT ;  /* 0x000000013b00780c */ /* 0x000fe40003f05270 */
[----:B------:R-:W-:Y:S02]  /*5e20*/  CS2R R40, SRZ ;  /* 0x0000000000287805 */ /* 0x000fe4000001ff00 */
[----:B------:R-:W-:Y:S01]  /*5e30*/  LEA R0, R2, UR52, 0x3 ;  /* 0x0000003402007c11 */ /* 0x000fe2000f8e18ff */
[----:B------:R-:W-:Y:S01]  /*5e40*/  IMAD.HI.U32 R83, R82, UR48, RZ ;  /* 0x0000003052537c27 */ /* 0x000fe2000f8e00ff */
[----:B------:R-:W-:Y:S02]  /*5e50*/  LEA R84, R30, UR52, 0x3 ;  /* 0x000000341e547c11 */ /* 0x000fe4000f8e18ff */
[----:B------:R-:W-:Y:S02]  /*5e60*/  SHF.L.U32 R3, R73, 0x1f, RZ ;  /* 0x0000001f49037819 */ /* 0x000fe400000006ff */
[----:B------:R-:W-:Y:S02]  /*5e70*/  SHF.R.U32.HI R83, RZ, UR49, R83 ;  /* 0x00000031ff537c19 */ /* 0x000fe40008011653 */
[----:B------:R-:W-:Y:S02]  /*5e80*/  @P4 SHF.L.U32 R7, R39, 0x1f, RZ ;  /* 0x0000001f27074819 */ /* 0x000fe400000006ff */
[----:B------:R-:W-:Y:S02]  /*5e90*/  SEL R83, R82, R83, !P0 ;  /* 0x0000005352537207 */ /* 0x000fe40004000000 */
[----:B------:R-:W1:Y:S01]  /*5ea0*/  @P4 SYNCS.PHASECHK.TRANS64.TRYWAIT P1, [R0+URZ+0xd0], R7 ;  /* 0x0000d007000045a7 */ /* 0x000e6200080211ff */
[----:B------:R-:W-:Y:S02]  /*5eb0*/  SEL R2, RZ, 0xffffffff, P2 ;  /* 0xffffffffff027807 */ /* 0x000fe40001000000 */
[----:B------:R-:W-:Y:S01]  /*5ec0*/  LOP3.LUT P2, R89, R63, 0xff, RZ, 0xc0, !PT ;  /* 0x000000ff3f597812 */ /* 0x000fe2000784c0ff */
[----:B------:R-:W-:Y:S01]  /*5ed0*/  IMAD.MOV R4, RZ, RZ, -R83 ;  /* 0x000000ffff047224 */ /* 0x000fe200078e0a53 */
[----:B------:R-:W-:Y:S02]  /*5ee0*/  P2R R90, PR, RZ, 0x10 ;  /* 0x00000010ff5a7803 */ /* 0x000fe40000000000 */
[----:B------:R-:W-:Y:S01]  /*5ef0*/  @P3 SEL R2, R5, R2, !P2 ;  /* 0x0000000205023207 */ /* 0x000fe20005000000 */
[--C-:B------:R-:W-:Y:S02]  /*5f00*/  IMAD.MOV R5, RZ, RZ, -R82.reuse ;  /* 0x000000ffff057224 */ /* 0x100fe400078e0a52 */
[----:B------:R-:W-:Y:S01]  /*5f10*/  IMAD R82, R59, R4, R82 ;  /* 0x000000043b527224 */ /* 0x000fe200078e0252 */
[----:B------:R-:W-:Y:S01]  /*5f20*/  LOP3.LUT R2, R2, 0x1, RZ, 0xc0, !PT ;  /* 0x0000000102027812 */ /* 0x000fe200078ec0ff */
[----:B------:R-:W-:Y:S03]  /*5f30*/  IMAD R88, R60, R5, R88 ;  /* 0x000000053c587224 */ /* 0x000fe600078e0258 */
[----:B------:R-:W-:Y:S01]  /*5f40*/  ISETP.NE.U32.AND P2, PT, R2, 0x1, PT ;  /* 0x000000010200780c */ /* 0x000fe20003f45070 */
[----:B------:R2:W4:Y:S03]  /*5f50*/  SYNCS.PHASECHK.TRANS64.TRYWAIT P0, [R84+URZ+0x120], R3 ;  /* 0x00012003540075a7 */ /* 0x00052600080011ff */
[----:B------:R-:W-:Y:S02]  /*5f60*/  P2R R87, PR, RZ, 0x4 ;  /* 0x00000004ff577803 */ /* 0x000fe40000000000 */
[----:B-1----:R-:W-:Y:S01]  /*5f70*/  @P4 SEL R85, RZ, 0x1, !P1 ;  /* 0x00000001ff554807 */ /* 0x002fe20004800000 */
[----:B--2---:R-:W-:Y:S06]  /*5f80*/  @!P4 BRA `(.L_x_89) ;  /* 0x00000000006cc947 */ /* 0x004fec0003800000 */
[----:B------:R-:W-:Y:S01]  /*5f90*/  HFMA2 R43, -RZ, RZ, 0, 0 ;  /* 0x00000000ff2b7431 */ /* 0x000fe200000001ff */
[----:B------:R-:W-:Y:S01]  /*5fa0*/  ISETP.NE.AND P1, PT, R85, RZ, PT ;  /* 0x000000ff5500720c */ /* 0x000fe20003f25270 */
[----:B------:R-:W-:Y:S01]  /*5fb0*/  IMAD.U32 R2, RZ, RZ, UR58 ;  /* 0x0000003aff027e24 */ /* 0x000fe2000f8e00ff */
[----:B------:R-:W-:Y:S11]  /*5fc0*/  BSSY B0, `(.L_x_90) ;  /* 0x0000005000007945 */ /* 0x000ff60003800000 */
[----:B------:R-:W-:Y:S05]  /*5fd0*/  @P1 BRA `(.L_x_91) ;  /* 0x00000000000c1947 */ /* 0x000fea0003800000 */
[----:B------:R-:W-:Y:S04]  /*5fe0*/  SHF.L.U32 R5, R39, 0x1f, RZ ;  /* 0x0000001f27057819 */ /* 0x000fe800000006ff */
[----:B------:R-:W1:Y:S02]  /*5ff0*/  SYNCS.PHASECHK.TRANS64.TRYWAIT P1, [R0+URZ+0xd0], R5 ;  /* 0x0000d005000075a7 */ /* 0x000e6400080211ff */
[----:B-1----:R-:W-:Y:S05]  /*6000*/  @!P1 BRA `(.L_x_92) ;  /* 0x0000002000289947 */ /* 0x002fea0003800000 */
.L_x_91:
[----:B------:R-:W-:Y:S05]  /*6010*/  BSYNC B0 ;  /* 0x0000000000007941 */ /* 0x000fea0003800000 */
.L_x_90:
[----:B------:R-:W-:Y:S01]  /*6020*/  ISETP.NE.AND P1, PT, R87, RZ, PT ;  /* 0x000000ff5700720c */ /* 0x000fe20003f25270 */
[----:B------:R-:W-:Y:S01]  /*6030*/  IMAD.MOV.U32 R42, RZ, RZ, RZ ;  /* 0x000000ffff2a7224 */ /* 0x000fe200078e00ff */
[----:B------:R-:W-:Y:S02]  /*6040*/  CS2R R40, SRZ ;  /* 0x0000000000287805 */ /* 0x000fe4000001ff00 */
[----:B------:R-:W-:Y:S02]  /*6050*/  CS2R R50, SRZ ;  /* 0x0000000000327805 */ /* 0x000fe4000001ff00 */
[----:B------:R-:W-:Y:S07]  /*6060*/  CS2R R48, SRZ ;  /* 0x0000000000307805 */ /* 0x000fee000001ff00 */
[----:B-1----:R-:W-:Y:S01]  /*6070*/  @P1 IMAD R0, R2, 0x800, R75 ;  /* 0x0000080002001824 */ /* 0x002fe200078e024b */
[----:B------:R-:W-:Y:S05]  /*6080*/  @P1 WARPSYNC.ALL ;  /* 0x0000000000001948 */ /* 0x000fea0003800000 */
[----:B------:R-:W-:Y:S01]  /*6090*/  @P1 LEA R5, R0, UR52, 0x1 ;  /* 0x0000003400051c11 */ /* 0x000fe2000f8e08ff */
[----:B------:R-:W-:Y:S04]  /*60a0*/  UIADD3 UR4, UPT, UPT, UR58, 0x1, URZ ;  /* 0x000000013a047890 */ /* 0x000fe8000fffe0ff */
[----:B------:R1:W2:Y:S01]  /*60b0*/  @P1 LDSM.16.M88.4 R40, [R5+0x200] ;  /* 0x000200000528183b */ /* 0x0002a20000000200 */
[----:B------:R-:W-:Y:S01]  /*60c0*/  @P1 IMAD R0, R80, 0x2, R5 ;  /* 0x0000000250001824 */ /* 0x000fe200078e0205 */
[----:B------:R-:W-:Y:S04]  /*60d0*/  UISETP.NE.AND UP0, UPT, UR4, 0x3, UPT ;  /* 0x000000030400788c */ /* 0x000fe8000bf05270 */
[----:B------:R1:W1:Y:S01]  /*60e0*/  @P1 LDSM.16.M88.4 R48, [R0+0x200] ;  /* 0x000200000030183b */ /* 0x0002620000000200 */
[----:B------:R-:W-:Y:S01]  /*60f0*/  USEL UR4, UR4, URZ, UP0 ;  /* 0x000000ff04047287 */ /* 0x000fe20008000000 */
[----:B------:R-:W-:Y:S04]  /*6100*/  PLOP3.LUT P1, PT, PT, PT, UP0, 0x80, 0x8 ;  /* 0x000000000008781c */ /* 0x000fe80003f2f008 */
[----:B------:R-:W-:Y:S01]  /*6110*/  SEL R2, RZ, 0x1, P1 ;  /* 0x00000001ff027807 */ /* 0x000fe20000800000 */
[----:B------:R-:W-:Y:S03]  /*6120*/  IMAD.U32 R86, RZ, RZ, UR4 ;  /* 0x00000004ff567e24 */ /* 0x000fe6000f8e00ff */
[----:B------:R-:W-:Y:S02]  /*6130*/  LOP3.LUT R39, R39, R2, RZ, 0x3c, !PT ;  /* 0x0000000227277212 */ /* 0x000fe400078e3cff */
.L_x_89:
[----:B------:R-:W-:Y:S05]  /*6140*/  BSYNC B1 ;  /* 0x0000000000017941 */ /* 0x000fea0003800000 */
.L_x_88:
[----:B-1----:R-:W-:Y:S04]  /*6150*/  SHF.R.U32.HI R0, RZ, 0x15, R34 ;  /* 0x00000015ff007819 */ /* 0x002fe80000011622 */
[----:B------:R-:W-:Y:S01]  /*6160*/  LOP3.LUT P1, RZ, R0, 0x3, R77, 0x48, !PT ;  /* 0x0000000300ff7812 */ /* 0x000fe2000782484d */
[----:B------:R-:W-:Y:S01]  /*6170*/  @!UPT UIADD3 URZ, UPT, UPT, URZ, URZ, URZ ;  /* 0x000000fffffff290 */ /* 0x000fe2000fffe0ff */
[----:B----4-:R-:W-:Y:S11]  /*6180*/  @P0 BRA `(.L_x_93) ;  /* 0x0000000000080947 */ /* 0x010ff60003800000 */
[----:B------:R-:W1:Y:S02]  /*6190*/  SYNCS.PHASECHK.TRANS64.TRYWAIT P0, [R84+URZ+0x120], R3 ;  /* 0x00012003540075a7 */ /* 0x000e6400080011ff */
[----:B-1----:R-:W-:Y:S05]  /*61a0*/  @!P0 BRA `(.L_x_94) ;  /* 0x0000001c00d48947 */ /* 0x002fea0003800000 */
.L_x_93:
[----:B------:R-:W-:Y:S05]  /*61b0*/  @!P1 BRA `(.L_x_95) ;  /* 0x0000000000409947 */ /* 0x000fea0003800000 */
[----:B------:R-:W4:Y:S01]  /*61c0*/  LDCU.64 UR8, c[0x4][0x70] ;  /* 0x01000e00ff0877ac */ /* 0x000f220008000a00 */
[----:B-1----:R-:W-:Y:S01]  /*61d0*/  MOV R3, 0x0 ;  /* 0x0000000000037802 */ /* 0x002fe20000000f00 */
[----:B------:R-:W-:Y:S02]  /*61e0*/  HFMA2 R12, -RZ, RZ, 0, 5.9604644775390625e-08 ;  /* 0x00000001ff0c7431 */ /* 0x000fe400000001ff */
[----:B------:R-:W-:Y:S02]  /*61f0*/  IMAD.MOV.U32 R8, RZ, RZ, 0x192 ;  /* 0x00000192ff087424 */ /* 0x000fe400078e00ff */
[----:B------:R-:W-:Y:S01]  /*6200*/  IMAD.MOV.U32 R13, RZ, RZ, RZ ;  /* 0x000000ffff0d7224 */ /* 0x000fe200078e00ff */
[----:B------:R-:W1:Y:S01]  /*6210*/  LDCU.64 UR6, c[0x4][0x78] ;  /* 0x01000f00ff0677ac */ /* 0x000e620008000a00 */
[----:B------:R-:W2:Y:S01]  /*6220*/  LDC.64 R2, c[0x4][R3] ;  /* 0x0100000003027b82 */ /* 0x000ea20000000a00 */
[----:B------:R-:W5:Y:S01]  /*6230*/  LDCU.64 UR4, c[0x4][0x10] ;  /* 0x01000200ff0477ac */ /* 0x000f620008000a00 */
[----:B----4-:R-:W-:Y:S01]  /*6240*/  MOV R5, UR9 ;  /* 0x0000000900057c02 */ /* 0x010fe20008000f00 */
[----:B------:R-:W-:Y:S01]  /*6250*/  IMAD.U32 R4, RZ, RZ, UR8 ;  /* 0x00000008ff047e24 */ /* 0x000fe2000f8e00ff */
[----:B-1----:R-:W-:Y:S01]  /*6260*/  MOV R7, UR7 ;  /* 0x0000000700077c02 */ /* 0x002fe20008000f00 */
[----:B------:R-:W-:Y:S01]  /*6270*/  IMAD.U32 R6, RZ, RZ, UR6 ;  /* 0x00000006ff067e24 */ /* 0x000fe2000f8e00ff */
[----:B-----5:R-:W-:Y:S01]  /*6280*/  MOV R11, UR5 ;  /* 0x00000005000b7c02 */ /* 0x020fe20008000f00 */
[----:B------:R-:W-:Y:S02]  /*6290*/  IMAD.U32 R10, RZ, RZ, UR4 ;  /* 0x00000004ff0a7e24 */ /* 0x000fe4000f8e00ff */
[----:B------:R-:W-:Y:S07]  /*62a0*/  LEPC R20, `(.L_x_95) ;  /* 0x000000001014794e */ /* 0x000fee0000000000 */
[----:B--23--:R-:W-:Y:S05]  /*62b0*/  CALL.ABS.NOINC R2 ;  /* 0x0000000002007343 */ /* 0x00cfea0003c00000 */
.L_x_95:
[----:B--2---:R-:W-:Y:S01]  /*62c0*/  SHF.L.U32 R20, R40, 0x10, RZ ;  /* 0x0000001028147819 */ /* 0x004fe200000006ff */
[----:B------:R-:W-:Y:S05]  /*62d0*/  WARPSYNC.ALL ;  /* 0x0000000000007948 */ /* 0x000fea0003800000 */
[----:B------:R-:W-:Y:S01]  /*62e0*/  R2UR UR4, R34 ;  /* 0x00000000220472ca */ /* 0x000fe200000e0000 */
[----:B------:R-:W-:Y:S01]  /*62f0*/  BSSY.RECONVERGENT B0, `(.L_x_96) ;  /* 0x0000052000007945 */ /* 0x000fe20003800200 */
[----:B------:R-:W-:Y:S02]  /*6300*/  LOP3.LUT R21, R40, 0xffff0000, RZ, 0xc0, !PT ;  /* 0xffff000028157812 */ /* 0x000fe400078ec0ff */
[----:B------:R-:W-:Y:S02]  /*6310*/  LOP3.LUT R36, R41, 0xffff0000, RZ, 0xc0, !PT ;  /* 0xffff000029247812 */ /* 0x000fe400078ec0ff */
[----:B------:R-:W-:Y:S02]  /*6320*/  SHF.L.U32 R37, R48, 0x10, RZ ;  /* 0x0000001030257819 */ /* 0x000fe400000006ff */
[----:B------:R-:W-:Y:S02]  /*6330*/  MOV R70, UR58 ;  /* 0x0000003a00467c02 */ /* 0x000fe40008000f00 */
[----:B------:R-:W-:Y:S02]  /*6340*/  LOP3.LUT R38, R51, 0xffff0000, RZ, 0xc0, !PT ;  /* 0xffff000033267812 */ /* 0x000fe400078ec0ff */
[----:B------:R-:W-:Y:S01]  /*6350*/  LEA R92, R70, R75, 0xb ;  /* 0x0000004b465c7211 */ /* 0x000fe200078e58ff */
[----:B------:R-:W3:Y:S01]  /*6360*/  LDTM.16dp256bit.x4 R4, tmem[UR4] ;  /* 0x00000004000479ee */ /* 0x000ee20008120000 */
[----:B------:R-:W-:Y:S02]  /*6370*/  SHF.L.U32 R91, R80, 0x1, RZ ;  /* 0x00000001505b7819 */ /* 0x000fe400000006ff */
[----:B------:R-:W-:Y:S02]  /*6380*/  LEA R93, R92, UR52, 0x1 ;  /* 0x000000345c5d7c11 */ /* 0x000fe4000f8e08ff */
[----:B------:R-:W-:Y:S02]  /*6390*/  ISETP.NE.AND P0, PT, R76, RZ, PT ;  /* 0x000000ff4c00720c */ /* 0x000fe40003f05270 */
[----:B------:R-:W-:Y:S01]  /*63a0*/  IADD3 R92, PT, PT, R91, 0x200, R93 ;  /* 0x000002005b5c7810 */ /* 0x000fe20007ffe05d */
[C---:B---3--:R-:W-:Y:S01]  /*63b0*/  FMUL R0, R33.reuse, R4 ;  /* 0x0000000421007220 */ /* 0x048fe20000400000 */
[C---:B------:R-:W-:Y:S01]  /*63c0*/  FMUL R2, R33.reuse, R5 ;  /* 0x0000000521027220 */ /* 0x040fe20000400000 */
[C---:B-1----:R-:W-:Y:S01]  /*63d0*/  FMUL R3, R33.reuse, R6 ;  /* 0x0000000621037220 */ /* 0x042fe20000400000 */
[----:B------:R-:W-:Y:S01]  /*63e0*/  FMUL R7, R33, R7 ;  /* 0x0000000721077220 */ /* 0x000fe20000400000 */
[----:B------:R-:W-:Y:S01]  /*63f0*/  FFMA R0, R35, R20, R0 ;  /* 0x0000001423007223 */ /* 0x000fe20000000000 */
[----:B------:R-:W-:Y:S01]  /*6400*/  SHF.L.U32 R20, R41, 0x10, RZ ;  /* 0x0000001029147819 */ /* 0x000fe200000006ff */
[----:B------:R-:W-:Y:S01]  /*6410*/  FFMA R2, R35, R21, R2 ;  /* 0x0000001523027223 */ /* 0x000fe20000000002 */
[----:B------:R-:W-:Y:S01]  /*6420*/  SHF.L.U32 R21, R43, 0x10, RZ ;  /* 0x000000102b157819 */ /* 0x000fe200000006ff */
[C---:B------:R-:W-:Y:S01]  /*6430*/  FMUL R4, R33.reuse, R8 ;  /* 0x0000000821047220 */ /* 0x040fe20000400000 */
[----:B------:R-:W-:Y:S01]  /*6440*/  FMUL R5, R33, R9 ;  /* 0x0000000921057220 */ /* 0x000fe20000400000 */
[C---:B------:R-:W-:Y:S01]  /*6450*/  FFMA R3, R35.reuse, R20, R3 ;  /* 0x0000001423037223 */ /* 0x040fe20000000003 */
[----:B------:R-:W-:Y:S01]  /*6460*/  SHF.L.U32 R20, R42, 0x10, RZ ;  /* 0x000000102a147819 */ /* 0x000fe200000006ff */
[----:B------:R-:W-:Y:S01]  /*6470*/  FFMA R7, R35, R36, R7 ;  /* 0x0000002423077223 */ /* 0x000fe20000000007 */
[----:B------:R-:W-:Y:S01]  /*6480*/  LOP3.LUT R36, R43, 0xffff0000, RZ, 0xc0, !PT ;  /* 0xffff00002b247812 */ /* 0x000fe200078ec0ff */
[----:B------:R-:W-:Y:S01]  /*6490*/  FMUL R6, R33, R10 ;  /* 0x0000000a21067220 */ /* 0x000fe20000400000 */
[----:B------:R-:W-:Y:S01]  /*64a0*/  F2FP.BF16.F32.PACK_AB R44, R2, R0 ;  /* 0x00000000022c723e */ /* 0x000fe200000010ff */
[----:B------:R-:W-:Y:S01]  /*64b0*/  FFMA R4, R35, R20, R4 ;  /* 0x0000001423047223 */ /* 0x000fe20000000004 */
[----:B------:R-:W-:Y:S01]  /*64c0*/  LOP3.LUT R20, R42, 0xffff0000, RZ, 0xc0, !PT ;  /* 0xffff00002a147812 */ /* 0x000fe200078ec0ff */
[----:B------:R-:W-:Y:S01]  /*64d0*/  FMUL R11, R33, R11 ;  /* 0x0000000b210b7220 */ /* 0x000fe20000400000 */
[----:B------:R-:W-:Y:S01]  /*64e0*/  F2FP.BF16.F32.PACK_AB R45, R7, R3 ;  /* 0x00000003072d723e */ /* 0x000fe200000010ff */
[C---:B------:R-:W-:Y:S01]  /*64f0*/  FMUL R8, R33.reuse, R12 ;  /* 0x0000000c21087220 */ /* 0x040fe20000400000 */
[----:B------:R-:W-:Y:S01]  /*6500*/  FMUL R9, R33, R13 ;  /* 0x0000000d21097220 */ /* 0x000fe20000400000 */
[C---:B------:R-:W-:Y:S01]  /*6510*/  FFMA R5, R35.reuse, R20, R5 ;  /* 0x0000001423057223 */ /* 0x040fe20000000005 */
[----:B------:R-:W-:Y:S01]  /*6520*/  LOP3.LUT R20, R48, 0xffff0000, RZ, 0xc0, !PT ;  /* 0xffff000030147812 */ /* 0x000fe200078ec0ff */
[----:B------:R-:W-:Y:S01]  /*6530*/  FFMA R6, R35, R21, R6 ;  /* 0x0000001523067223 */ /* 0x000fe20000000006 */
[----:B------:R-:W-:Y:S01]  /*6540*/  SHF.L.U32 R21, R49, 0x10, RZ ;  /* 0x0000001031157819 */ /* 0x000fe200000006ff */
[C---:B------:R-:W-:Y:S01]  /*6550*/  FFMA R11, R35.reuse, R36, R11 ;  /* 0x00000024230b7223 */ /* 0x040fe2000000000b */
[C---:B------:R-:W-:Y:S01]  /*6560*/  FFMA R8, R35.reuse, R37, R8 ;  /* 0x0000002523087223 */ /* 0x040fe20000000008 */
[----:B------:R-:W-:Y:S01]  /*6570*/  FFMA R9, R35, R20, R9 ;  /* 0x0000001423097223 */ /* 0x000fe20000000009 */
[----:B------:R-:W-:Y:S01]  /*6580*/  FMUL R10, R33, R14 ;  /* 0x0000000e210a7220 */ /* 0x000fe20000400000 */
[----:B------:R-:W-:Y:S01]  /*6590*/  LOP3.LUT R20, R49, 0xffff0000, RZ, 0xc0, !PT ;  /* 0xffff000031147812 */ /* 0x000fe200078ec0ff */
[C---:B------:R-:W-:Y:S01]  /*65a0*/  FMUL R15, R33.reuse, R15 ;  /* 0x0000000f210f7220 */ /* 0x040fe20000400000 */
[----:B------:R-:W-:Y:S01]  /*65b0*/  FMUL R12, R33, R16 ;  /* 0x00000010210c7220 */ /* 0x000fe20000400000 */
[C---:B------:R-:W-:Y:S01]  /*65c0*/  FFMA R10, R35.reuse, R21, R10 ;  /* 0x00000015230a7223 */ /* 0x040fe2000000000a */
[C---:B------:R-:W-:Y:S01]  /*65d0*/  LOP3.LUT R36, R50.reuse, 0xffff0000, RZ, 0xc0, !PT ;  /* 0xffff000032247812 */ /* 0x040fe200078ec0ff */
[----:B------:R-:W-:Y:S01]  /*65e0*/  FFMA R15, R35, R20, R15 ;  /* 0x00000014230f7223 */ /* 0x000fe2000000000f */
[----:B------:R-:W-:Y:S01]  /*65f0*/  SHF.L.U32 R20, R50, 0x10, RZ ;  /* 0x0000001032147819 */ /* 0x000fe200000006ff */
[----:B------:R-:W-:Y:S01]  /*6600*/  FMUL R13, R33, R17 ;  /* 0x00000011210d7220 */ /* 0x000fe20000400000 */
[----:B------:R-:W-:Y:S01]  /*6610*/  SHF.L.U32 R21, R51, 0x10, RZ ;  /* 0x0000001033157819 */ /* 0x000fe200000006ff */
[C---:B------:R-:W-:Y:S01]  /*6620*/  FMUL R14, R33.reuse, R18 ;  /* 0x00000012210e7220 */ /* 0x040fe20000400000 */
[----:B------:R-:W-:Y:S01]  /*6630*/  FMUL R19, R33, R19 ;  /* 0x0000001321137220 */ /* 0x000fe20000400000 */
[C---:B------:R-:W-:Y:S01]  /*6640*/  FFMA R12, R35.reuse, R20, R12 ;  /* 0x00000014230c7223 */ /* 0x040fe2000000000c */
[C---:B------:R-:W-:Y:S01]  /*6650*/  FFMA R13, R35.reuse, R36, R13 ;  /* 0x00000024230d7223 */ /* 0x040fe2000000000d */
[C---:B------:R-:W-:Y:S01]  /*6660*/  FFMA R14, R35.reuse, R21, R14 ;  /* 0x00000015230e7223 */ /* 0x040fe2000000000e */
[----:B------:R-:W-:Y:S01]  /*6670*/  FFMA R19, R35, R38, R19 ;  /* 0x0000002623137223 */ /* 0x000fe20000000013 */
[----:B------:R-:W-:Y:S02]  /*6680*/  F2FP.BF16.F32.PACK_AB R46, R5, R4 ;  /* 0x00000004052e723e */ /* 0x000fe400000010ff */
[----:B------:R-:W-:Y:S02]  /*6690*/  F2FP.BF16.F32.PACK_AB R47, R11, R6 ;  /* 0x000000060b2f723e */ /* 0x000fe400000010ff */
[----:B------:R-:W-:Y:S02]  /*66a0*/  F2FP.BF16.F32.PACK_AB R68, R9, R8 ;  /* 0x000000080944723e */ /* 0x000fe400000010ff */
[----:B------:R-:W-:Y:S01]  /*66b0*/  F2FP.BF16.F32.PACK_AB R69, R15, R10 ;  /* 0x0000000a0f45723e */ /* 0x000fe200000010ff */
[----:B------:R1:W-:Y:S01]  /*66c0*/  STSM.16.M88.4 [R93+0x200], R44 ;  /* 0x0002002c5d007844 */ /* 0x0003e20000000200 */
[----:B------:R-:W-:Y:S02]  /*66d0*/  F2FP.BF16.F32.PACK_AB R70, R13, R12 ;  /* 0x0000000c0d46723e */ /* 0x000fe400000010ff */
[----:B------:R-:W-:Y:S05]  /*66e0*/  F2FP.BF16.F32.PACK_AB R71, R19, R14 ;  /* 0x0000000e1347723e */ /* 0x000fea00000010ff */
[----:B------:R1:W-:Y:S01]  /*66f0*/  STSM.16.M88.4 [R92], R68 ;  /* 0x000000445c007844 */ /* 0x0003e20000000200 */
[----:B------:R-:W-:Y:S01]  /*6700*/  @!PT LDS RZ, [RZ] ;  /* 0x00000000fffff984 */ /* 0x000fe20000000800 */
[----:B------:R-:W-:Y:S01]  /*6710*/  @!PT LDS RZ, [RZ] ;  /* 0x00000000fffff984 */ /* 0x000fe20000000800 */
[----:B------:R-:W-:Y:S01]  /*6720*/  @!PT LDS RZ, [RZ] ;  /* 0x00000000fffff984 */ /* 0x000fe20000000800 */
[----:B------:R-:W-:Y:S01]  /*6730*/  @!PT LDS RZ, [RZ] ;  /* 0x00000000fffff984 */ /* 0x000fe20000000800 */
[----:B------:R2:W-:Y:S07]  /*6740*/  MEMBAR.ALL.CTA ;  /* 0x0000000000007992 */ /* 0x0005ee0000008000 */
[----:B--2---:R-:W2:Y:S02]  /*6750*/  FENCE.VIEW.ASYNC.S ;  /* 0x00000000000073c6 */ /* 0x004ea40000000000 */
[----:B--2---:R-:W-:Y:S06]  /*6760*/  BAR.SYNC.DEFER_BLOCKING 0x1, 0x80 ;  /* 0x0042000000007b1d */ /* 0x004fec0000010000 */
[----:B------:R-:W-:Y:S05]  /*6770*/  @P0 BRA `(.L_x_97) ;  /* 0x0000000000240947 */ /* 0x000fea0003800000 */
[----:B------:R-:W-:Y:S01]  /*6780*/  R2UR UR42, R88 ;  /* 0x00000000582a72ca */ /* 0x000fe200000e0000 */
[----:B------:R-:W-:Y:S01]  /*6790*/  UIADD3 UR6, UP0, UPT, UR56, 0x680, URZ ;  /* 0x0000068038067890 */ /* 0x000fe2000ff1e0ff */
[----:B------:R-:W-:Y:S01]  /*67a0*/  R2UR UR43, R82 ;  /* 0x00000000522b72ca */ /* 0x000fe200000e0000 */
[----:B------:R-:W-:Y:S01]  /*67b0*/  ULEA UR4, UR58, UR52, 0xc ;  /* 0x000000343a047291 */ /* 0x000fe2000f8e60ff */
[----:B------:R-:W-:Y:S01]  /*67c0*/  R2UR UR44, R83 ;  /* 0x00000000532c72ca */ /* 0x000fe200000e0000 */
[----:B------:R-:W-:Y:S02]  /*67d0*/  UIADD3.X UR7, UPT, UPT, URZ, UR57, URZ, UP0, !UPT ;  /* 0x00000039ff077290 */ /* 0x000fe400087fe4ff */
[----:B------:R-:W-:Y:S10]  /*67e0*/  UIADD3 UR40, UPT, UPT, UR4, 0x200, URZ ;  /* 0x0000020004287890 */ /* 0x000ff4000fffe0ff */
[----:B------:R2:W-:Y:S02]  /*67f0*/  UTMASTG.4D.IM2COL [UR40], [UR6] ;  /* 0x00000028060073b5 */ /* 0x0005e40008058000 */
[----:B--2---:R0:W-:Y:S02]  /*6800*/  UTMACMDFLUSH ;  /* 0x00000000000079b7 */ /* 0x0041e40000000000 */
.L_x_97:
[----:B------:R-:W-:Y:S05]  /*6810*/  BSYNC.RECONVERGENT B0 ;  /* 0x0000000000007941 */ /* 0x000fea0003800200 */
.L_x_96:
[----:B------:R-:W-:Y:S01]  /*6820*/  UIADD3 UR40, UPT, UPT, UR58, 0x1, URZ ;  /* 0x000000013a287890 */ /* 0x000fe2000fffe0ff */
[----:B------:R-:W-:Y:S03]  /*6830*/  BSSY.RECONVERGENT B0, `(.L_x_98) ;  /* 0x0000005000007945 */ /* 0x000fe60003800200 */
[----:B------:R-:W-:Y:S04]  /*6840*/  UISETP.NE.AND UP0, UPT, UR40, 0x3, UPT ;  /* 0x000000032800788c */ /* 0x000fe8000bf05270 */
[----:B------:R-:W-:Y:S01]  /*6850*/  USEL UR42, UR40, URZ, UP0 ;  /* 0x000000ff282a7287 */ /* 0x000fe20008000000 */
[----:B------:R-:W-:Y:S11]  /*6860*/  @P0 BRA `(.L_x_99) ;  /* 0x0000000000040947 */ /* 0x000ff60003800000 */
[----:B------:R-:W-:Y:S04]  /*6870*/  DEPBAR.LE SB0, 0x1 ;  /* 0x000080400000791a */ /* 0x000fe80000000000 */
.L_x_99:
[----:B------:R-:W-:Y:S05]  /*6880*/  BSYNC.RECONVERGENT B0 ;  /* 0x0000000000007941 */ /* 0x000fea0003800200 */
.L_x_98:
[----:B------:R-:W-:Y:S01]  /*6890*/  BAR.SYNC.DEFER_BLOCKING 0x1, 0x80 ;  /* 0x0042000000007b1d */ /* 0x000fe20000010000 */
[----:B------:R-:W-:Y:S01]  /*68a0*/  ISETP.NE.AND P1, PT, R90, RZ, PT ;  /* 0x000000ff5a00720c */ /* 0x000fe20003f25270 */
[----:B------:R-:W-:Y:S01]  /*68b0*/  UISETP.NE.AND UP0, UPT, UR54, URZ, UPT ;  /* 0x000000ff3600728c */ /* 0x000fe2000bf05270 */
[----:B------:R-:W-:Y:S11]  /*68c0*/  LEA R3, R86, UR52, 0x3 ;  /* 0x0000003456037c11 */ /* 0x000ff6000f8e18ff */
[----:B------:R-:W-:Y:S01]  /*68d0*/  @P1 SHF.L.U32 R4, R39, 0x1f, RZ ;  /* 0x0000001f27041819 */ /* 0x000fe200000006ff */
[----:B------:R-:W-:Y:S06]  /*68e0*/  BRA.U !UP0, `(.L_x_100) ;  /* 0x0000000108287547 */ /* 0x000fec000b800000 */
[----:B------:R-:W2:Y:S01]  /*68f0*/  S2R R0, SR_CgaCtaId ;  /* 0x0000000000007919 */ /* 0x000ea20000008800 */
[----:B------:R-:W-:Y:S05]  /*6900*/  IMAD.U32 R2, RZ, RZ, UR53 ;  /* 0x00000035ff027e24 */ /* 0x000fea000f8e00ff */
[C---:B------:R-:W-:Y:S01]  /*6910*/  @P1 LEA R5, R2.reuse, UR52, 0x3 ;  /* 0x0000003402051c11 */ /* 0x040fe2000f8e18ff */
[----:B------:R-:W-:Y:S04]  /*6920*/  VIADD R2, R2, 0x1 ;  /* 0x0000000102027836 */ /* 0x000fe80000000000 */
[----:B------:R-:W-:Y:S01]  /*6930*/  @P1 VIADD R5, R5, 0xe8 ;  /* 0x000000e805051836 */ /* 0x000fe20000000000 */
[C---:B------:R-:W-:Y:S04]  /*6940*/  ISETP.NE.AND P0, PT, R2.reuse, 0x3, PT ;  /* 0x000000030200780c */ /* 0x040fe80003f05270 */
[----:B------:R-:W-:Y:S04]  /*6950*/  SEL R2, R2, RZ, P0 ;  /* 0x000000ff02027207 */ /* 0x000fe80000000000 */
[----:B------:R-:W-:Y:S02]  /*6960*/  R2UR UR53, R2 ;  /* 0x00000000023572ca */ /* 0x000fe400000e0000 */
[----:B--2---:R-:W-:Y:S04]  /*6970*/  @P1 PRMT R0, R0, 0x654, R5 ;  /* 0x0000065400001816 */ /* 0x004fe80000000005 */
[----:B------:R2:W-:Y:S09]  /*6980*/  @P1 SYNCS.ARRIVE.TRANS64.RED.A1T0 RZ, [R0+URZ], RZ ;  /* 0x000000ff00ff19a7 */ /* 0x0005f200081004ff */
.L_x_100:
[----:B------:R-:W3:Y:S01]  /*6990*/  @P1 SYNCS.PHASECHK.TRANS64.TRYWAIT P0, [R3+URZ+0xd0], R4 ;  /* 0x0000d004030015a7 */ /* 0x000ee200080011ff */
[----:B------:R-:W-:Y:S01]  /*69a0*/  BSSY B1, `(.L_x_101) ;  /* 0x0000013000017945 */ /* 0x000fe20003800000 */
[----:B---3--:R-:W-:Y:S03]  /*69b0*/  @P1 SEL R85, RZ, 0x1, !P0 ;  /* 0x00000001ff551807 */ /* 0x008fe60004000000 */
[----:B------:R-:W-:Y:S05]  /*69c0*/  @!P1 BRA `(.L_x_102) ;  /* 0x0000000000409947 */ /* 0x000fea0003800000 */
[----:B------:R-:W-:Y:S01]  /*69d0*/  ISETP.NE.AND P1, PT, R87, RZ, PT ;  /* 0x000000ff5700720c */ /* 0x000fe20003f25270 */
[----:B------:R-:W-:Y:S01]  /*69e0*/  BSSY B0, `(.L_x_103) ;  /* 0x0000009000007945 */ /* 0x000fe20003800000 */
[----:B------:R-:W-:Y:S11]  /*69f0*/  ISETP.NE.AND P0, PT, R85, RZ, PT ;  /* 0x000000ff5500720c */ /* 0x000ff60003f05270 */
[----:B------:R-:W-:Y:S05]  /*6a00*/  @P1 IMAD R2, R86, 0x800, R75 ;  /* 0x0000080056021824 */ /* 0x000fea00078e024b */
[----:B------:R-:W-:Y:S05]  /*6a10*/  @P1 LEA R2, R2, UR52, 0x1 ;  /* 0x0000003402021c11 */ /* 0x000fea000f8e08ff */
[----:B--2---:R-:W-:Y:S01]  /*6a20*/  @P1 IMAD.IADD R0, R91, 0x1, R2 ;  /* 0x000000015b001824 */ /* 0x004fe200078e0202 */
[----:B------:R-:W-:Y:S06]  /*6a30*/  @P0 BRA `(.L_x_104) ;  /* 0x00000000000c0947 */ /* 0x000fec0003800000 */
[----:B------:R-:W-:Y:S04]  /*6a40*/  SHF.L.U32 R4, R39, 0x1f, RZ ;  /* 0x0000001f27047819 */ /* 0x000fe800000006ff */
[----:B------:R-:W2:Y:S02]  /*6a50*/  SYNCS.PHASECHK.TRANS64.TRYWAIT P0, [R3+URZ+0xd0], R4 ;  /* 0x0000d004030075a7 */ /* 0x000ea400080011ff */
[----:B--2---:R-:W-:Y:S05]  /*6a60*/  @!P0 BRA `(.L_x_105) ;  /* 0x0000001400b88947 */ /* 0x004fea0003800000 */
.L_x_104:
[----:B------:R-:W-:Y:S05]  /*6a70*/  BSYNC B0 ;  /* 0x0000000000007941 */ /* 0x000fea0003800000 */
.L_x_103:
[----:B------:R-:W-:Y:S11]  /*6a80*/  ISETP.NE.AND P0, PT, R87, RZ, PT ;  /* 0x000000ff5700720c */ /* 0x000ff60003f05270 */
[----:B------:R-:W-:Y:S02]  /*6a90*/  @!UPT UIADD3 URZ, UPT, UPT, URZ, URZ, URZ ;  /* 0x000000fffffff290 */ /* 0x000fe4000fffe0ff */
[----:B------:R-:W-:Y:S05]  /*6aa0*/  @P0 WARPSYNC.ALL ;  /* 0x0000000000000948 */ /* 0x000fea0003800000 */
[----:B------:R3:W4:Y:S04]  /*6ab0*/  @P0 LDSM.16.M88.4 R40, [R2+0x200] ;  /* 0x000200000228083b */ /* 0x0007280000000200 */
[----:B------:R3:W1:Y:S02]  /*6ac0*/  @P0 LDSM.16.M88.4 R48, [R0+0x200] ;  /* 0x000200000030083b */ /* 0x0006640000000200 */
.L_x_102:
[----:B------:R-:W-:Y:S05]  /*6ad0*/  BSYNC B1 ;  /* 0x0000000000017941 */ /* 0x000fea0003800000 */
.L_x_101:
[----:B--23--:R-:W-:Y:S05]  /*6ae0*/  VIADD R0, R34, 0x20 ;  /* 0x0000002022007836 */ /* 0x00cfea0000000000 */
[----:B------:R-:W-:Y:S04]  /*6af0*/  SHF.R.U32.HI R0, RZ, 0x15, R0 ;  /* 0x00000015ff007819 */ /* 0x000fe80000011600 */
[----:B------:R-:W-:Y:S11]  /*6b00*/  LOP3.LUT P0, RZ, R0, 0x3, R77, 0x48, !PT ;  /* 0x0000000300ff7812 */ /* 0x000ff6000780484d */
[----:B------:R-:W-:Y:S02]  /*6b10*/  @!UPT UIADD3 URZ, UPT, UPT, URZ, URZ, URZ ;  /* 0x000000fffffff290 */ /* 0x000fe4000fffe0ff */
[----:B------:R-:W-:Y:S05]  /*6b20*/  @!P0 BRA `(.L_x_106) ;  /* 0x0000000000408947 */ /* 0x000fea0003800000 */
[----:B------:R-:W2:Y:S01]  /*6b30*/  LDCU.64 UR8, c[0x4][0x70] ;  /* 0x01000e00ff0877ac */ /* 0x000ea20008000a00 */
[----:B------:R-:W-:Y:S01]  /*6b40*/  MOV R3, 0x0 ;  /* 0x0000000000037802 */ /* 0x000fe20000000f00 */
[----:B------:R-:W-:Y:S02]  /*6b50*/  HFMA2 R12, -RZ, RZ, 0, 5.9604644775390625e-08 ;  /* 0x00000001ff0c7431 */ /* 0x000fe400000001ff */
[----:B------:R-:W-:Y:S02]  /*6b60*/  IMAD.MOV.U32 R8, RZ, RZ, 0x192 ;  /* 0x00000192ff087424 */ /* 0x000fe400078e00ff */
[----:B------:R-:W-:Y:S01]  /*6b70*/  IMAD.MOV.U32 R13, RZ, RZ, RZ ;  /* 0x000000ffff0d7224 */ /* 0x000fe200078e00ff */
[----:B------:R-:W3:Y:S01]  /*6b80*/  LDCU.64 UR6, c[0x4][0x78] ;  /* 0x01000f00ff0677ac */ /* 0x000ee20008000a00 */
[----:B------:R-:W1:Y:S01]  /*6b90*/  LDC.64 R2, c[0x4][R3] ;  /* 0x0100000003027b82 */ /* 0x000e620000000a00 */
[----:B------:R-:W5:Y:S01]  /*6ba0*/  LDCU.64 UR4, c[0x4][0x10] ;  /* 0x01000200ff0477ac */ /* 0x000f620008000a00 */
[----:B--2---:R-:W-:Y:S01]  /*6bb0*/  MOV R5, UR9 ;  /* 0x0000000900057c02 */ /* 0x004fe20008000f00 */
[----:B------:R-:W-:Y:S01]  /*6bc0*/  IMAD.U32 R4, RZ, RZ, UR8 ;  /* 0x00000008ff047e24 */ /* 0x000fe2000f8e00ff */
[----:B---3--:R-:W-:Y:S01]  /*6bd0*/  MOV R7, UR7 ;  /* 0x0000000700077c02 */ /* 0x008fe20008000f00 */
[----:B------:R-:W-:Y:S01]  /*6be0*/  IMAD.U32 R6, RZ, RZ, UR6 ;  /* 0x00000006ff067e24 */ /* 0x000fe2000f8e00ff */
[----:B-----5:R-:W-:Y:S01]  /*6bf0*/  MOV R11, UR5 ;  /* 0x00000005000b7c02 */ /* 0x020fe20008000f00 */
[----:B------:R-:W-:Y:S02]  /*6c00*/  IMAD.U32 R10, RZ, RZ, UR4 ;  /* 0x00000004ff0a7e24 */ /* 0x000fe4000f8e00ff */
[----:B------:R-:W-:Y:S07]  /*6c10*/  LEPC R20, `(.L_x_106) ;  /* 0x000000001014794e */ /* 0x000fee0000000000 */
[----:B-1--4-:R-:W-:Y:S05]  /*6c20*/  CALL.ABS.NOINC R2 ;  /* 0x0000000002007343 */ /* 0x012fea0003c00000 */
.L_x_106:
[----:B------:R-:W-:Y:S01]  /*6c30*/  ISETP.NE.AND P1, PT, R76, RZ, PT ;  /* 0x000000ff4c00720c */ /* 0x000fe20003f25270 */
[----:B------:R-:W-:Y:S05]  /*6c40*/  WARPSYNC.ALL ;  /* 0x0000000000007948 */ /* 0x000fea0003800000 */
[----:B------:R-:W-:Y:S01]  /*6c50*/  R2UR UR4, R34 ;  /* 0x00000000220472ca */ /* 0x000fe200000e0000 */
[----:B------:R-:W-:Y:S01]  /*6c60*/  BSSY.RECONVERGENT B0, `(.L_x_107) ;  /* 0x0000057000007945 */ /* 0x000fe20003800200 */
[----:B------:R-:W-:Y:S02]  /*6c70*/  R2UR UR5, R84 ;  /* 0x00000000540572ca */ /* 0x000fe400000e0000 */
[C---:B----4-:R-:W-:Y:S02]  /*6c80*/  SHF.L.U32 R20, R40.reuse, 0x10, RZ ;  /* 0x0000001028147819 */ /* 0x050fe400000006ff */
[----:B------:R-:W-:Y:S02]  /*6c90*/  LOP3.LUT R36, R40, 0xffff0000, RZ, 0xc0, !PT ;  /* 0xffff000028247812 */ /* 0x000fe400078ec0ff */
[C---:B------:R-:W-:Y:S02]  /*6ca0*/  SHF.L.U32 R21, R41.reuse, 0x10, RZ ;  /* 0x0000001029157819 */ /* 0x040fe400000006ff */
[----:B------:R-:W-:Y:S02]  /*6cb0*/  LOP3.LUT R38, R41, 0xffff0000, RZ, 0xc0, !PT ;  /* 0xffff000029267812 */ /* 0x000fe400078ec0ff */
[C---:B------:R-:W-:Y:S01]  /*6cc0*/  SHF.L.U32 R37, R42.reuse, 0x10, RZ ;  /* 0x000000102a257819 */ /* 0x040fe200000006ff */
[----:B------:R-:W2:Y:S01]  /*6cd0*/  LDTM.16dp256bit.x4 R4, tmem[UR4+0x20] ;  /* 0x00002004000479ee */ /* 0x000ea20008120000 */
[----:B------:R-:W-:Y:S01]  /*6ce0*/  LOP3.LUT R40, R42, 0xffff0000, RZ, 0xc0, !PT ;  /* 0xffff00002a287812 */ /* 0x000fe200078ec0ff */
[----:B------:R-:W-:Y:S01]  /*6cf0*/  NOP ;  /* 0x0000000000007918 */ /* 0x000fe20000000000 */
[C---:B------:R-:W-:Y:S01]  /*6d00*/  SHF.L.U32 R39, R43.reuse, 0x10, RZ ;  /* 0x000000102b277819 */ /* 0x040fe200000006ff */
[----:B------:R-:W-:Y:S01]  /*6d10*/  UIADD3 UR5, UPT, UPT, UR5, 0x130, URZ ;  /* 0x0000013005057890 */ /* 0x000fe2000fffe0ff */
[----:B------:R-:W-:Y:S02]  /*6d20*/  LOP3.LUT R42, R43, 0xffff0000, RZ, 0xc0, !PT ;  /* 0xffff00002b2a7812 */ /* 0x000fe400078ec0ff */
[C---:B-1----:R-:W-:Y:S01]  /*6d30*/  SHF.L.U32 R41, R48.reuse, 0x10, RZ ;  /* 0x0000001030297819 */ /* 0x042fe200000006ff */
[----:B------:R-:W-:Y:S01]  /*6d40*/  UPRMT UR5, UR45, 0x654, UR5 ;  /* 0x000006542d057896 */ /* 0x000fe20008000005 */
[----:B------:R-:W-:Y:S02]  /*6d50*/  LOP3.LUT R43, R48, 0xffff0000, RZ, 0xc0, !PT ;  /* 0xffff0000302b7812 */ /* 0x000fe400078ec0ff */
[C---:B------:R-:W-:Y:S02]  /*6d60*/  SHF.L.U32 R44, R49.reuse, 0x10, RZ ;  /* 0x00000010312c7819 */ /* 0x040fe400000006ff */
[----:B------:R-:W-:Y:S02]  /*6d70*/  LOP3.LUT R46, R49, 0xffff0000, RZ, 0xc0, !PT ;  /* 0xffff0000312e7812 */ /* 0x000fe400078ec0ff */
[----:B------:R-:W-:Y:S02]  /*6d80*/  MOV R84, UR42 ;  /* 0x0000002a00547c02 */ /* 0x000fe40008000f00 */
[----:B--2---:R-:W-:Y:S01]  /*6d90*/  SYNCS.ARRIVE.TRANS64.RED.A1T0 RZ, [UR5], RZ ;  /* 0x000000ffffff79a7 */ /* 0x004fe20008100405 */
[----:B------:R-:W-:Y:S02]  /*6da0*/  SHF.L.U32 R45, R50, 0x10, RZ ;  /* 0x00000010322d7819 */ /* 0x000fe400000006ff */
[----:B------:R-:W-:Y:S02]  /*6db0*/  LEA R85, R84, R75, 0xb ;  /* 0x0000004b54557211 */ /* 0x000fe400078e58ff */
[----:B------:R-:W-:Y:S02]  /*6dc0*/  LOP3.LUT R48, R50, 0xffff0000, RZ, 0xc0, !PT ;  /* 0xffff000032307812 */ /* 0x000fe400078ec0ff */
[----:B------:R-:W-:Y:S01]  /*6dd0*/  LEA R92, R85, UR52, 0x1 ;  /* 0x00000034555c7c11 */ /* 0x000fe2000f8e08ff */
[C---:B------:R-:W-:Y:S01]  /*6de0*/  FMUL R4, R33.reuse, R4 ;  /* 0x0000000421047220 */ /* 0x040fe20000400000 */
[C---:B------:R-:W-:Y:S01]  /*6df0*/  FMUL R5, R33.reuse, R5 ;  /* 0x0000000521057220 */ /* 0x040fe20000400000 */
[----:B------:R-:W-:Y:S01]  /*6e00*/  FMUL R6, R33, R6 ;  /* 0x0000000621067220 */ /* 0x000fe20000400000 */
[----:B------:R-:W-:Y:S01]  /*6e10*/  IADD3 R91, PT, PT, R91, 0x200, R92 ;  /* 0x000002005b5b7810 */ /* 0x000fe20007ffe05c */
[C---:B------:R-:W-:Y:S01]  /*6e20*/  FFMA R4, R35.reuse, R20, R4 ;  /* 0x0000001423047223 */ /* 0x040fe20000000004 */
[C---:B------:R-:W-:Y:S01]  /*6e30*/  FFMA R5, R35.reuse, R36, R5 ;  /* 0x0000002423057223 */ /* 0x040fe20000000005 */
[----:B------:R-:W-:Y:S01]  /*6e40*/  FFMA R6, R35, R21, R6 ;  /* 0x0000001523067223 */ /* 0x000fe20000000006 */
[C---:B------:R-:W-:Y:S01]  /*6e50*/  FMUL R7, R33.reuse, R7 ;  /* 0x0000000721077220 */ /* 0x040fe20000400000 */
[C---:B------:R-:W-:Y:S01]  /*6e60*/  FMUL R8, R33.reuse, R8 ;  /* 0x0000000821087220 */ /* 0x040fe20000400000 */
[----:B------:R-:W-:Y:S01]  /*6e70*/  FMUL R9, R33, R9 ;  /* 0x0000000921097220 */ /* 0x000fe20000400000 */
[----:B------:R-:W-:Y:S01]  /*6e80*/  F2FP.BF16.F32.PACK_AB R68, R5, R4 ;  /* 0x000000040544723e */ /* 0x000fe200000010ff */
[C---:B------:R-:W-:Y:S01]  /*6e90*/  FFMA R7, R35.reuse, R38, R7 ;  /* 0x0000002623077223 */ /* 0x040fe20000000007 */
[C---:B------:R-:W-:Y:S01]  /*6ea0*/  FFMA R8, R35.reuse, R37, R8 ;  /* 0x0000002523087223 */ /* 0x040fe20000000008 */
[----:B------:R-:W-:Y:S01]  /*6eb0*/  FFMA R9, R35, R40, R9 ;  /* 0x0000002823097223 */ /* 0x000fe20000000009 */
[C---:B------:R-:W-:Y:S01]  /*6ec0*/  FMUL R10, R33.reuse, R10 ;  /* 0x0000000a210a7220 */ /* 0x040fe20000400000 */
[C---:B------:R-:W-:Y:S01]  /*6ed0*/  FMUL R11, R33.reuse, R11 ;  /* 0x0000000b210b7220 */ /* 0x040fe20000400000 */
[C---:B------:R-:W-:Y:S01]  /*6ee0*/  FMUL R0, R33.reuse, R12 ;  /* 0x0000000c21007220 */ /* 0x040fe20000400000 */
[----:B------:R-:W-:Y:S01]  /*6ef0*/  FMUL R2, R33, R13 ;  /* 0x0000000d21027220 */ /* 0x000fe20000400000 */
[----:B------:R-:W-:Y:S01]  /*6f00*/  FFMA R10, R35, R39, R10 ;  /* 0x00000027230a7223 */ /* 0x000fe2000000000a */
[----:B------:R-:W-:Y:S01]  /*6f10*/  FMUL R3, R33, R14 ;  /* 0x0000000e21037220 */ /* 0x000fe20000400000 */
[----:B------:R-:W-:Y:S01]  /*6f20*/  FFMA R11, R35, R42, R11 ;  /* 0x0000002a230b7223 */ /* 0x000fe2000000000b */
[----:B------:R-:W-:Y:S01]  /*6f30*/  FMUL R15, R33, R15 ;  /* 0x0000000f210f7220 */ /* 0x000fe20000400000 */
[----:B------:R-:W-:Y:S01]  /*6f40*/  FFMA R0, R35, R41, R0 ;  /* 0x0000002923007223 */ /* 0x000fe20000000000 */
[----:B------:R-:W-:Y:S01]  /*6f50*/  FMUL R12, R33, R16 ;  /* 0x00000010210c7220 */ /* 0x000fe20000400000 */
[----:B------:R-:W-:Y:S01]  /*6f60*/  FFMA R2, R35, R43, R2 ;  /* 0x0000002b23027223 */ /* 0x000fe20000000002 */
[----:B------:R-:W-:Y:S01]  /*6f70*/  SHF.L.U32 R47, R51, 0x10, RZ ;  /* 0x00000010332f7819 */ /* 0x000fe200000006ff */
[----:B------:R-:W-:Y:S01]  /*6f80*/  FMUL R13, R33, R17 ;  /* 0x00000011210d7220 */ /* 0x000fe20000400000 */
[----:B------:R-:W-:Y:S01]  /*6f90*/  FFMA R3, R35, R44, R3 ;  /* 0x0000002c23037223 */ /* 0x000fe20000000003 */
[----:B------:R-:W-:Y:S01]  /*6fa0*/  LOP3.LUT R50, R51, 0xffff0000, RZ, 0xc0, !PT ;  /* 0xffff000033327812 */ /* 0x000fe200078ec0ff */
[----:B------:R-:W-:Y:S01]  /*6fb0*/  FMUL R14, R33, R18 ;  /* 0x00000012210e7220 */ /* 0x000fe20000400000 */
[----:B------:R-:W-:Y:S01]  /*6fc0*/  FFMA R15, R35, R46, R15 ;  /* 0x0000002e230f7223 */ /* 0x000fe2000000000f */
        /* <DEDUP_REMOVED lines=27> */
[----:B------:R-:W-:Y:S02]  /*7180*/  UIADD3 UR9, UPT, UPT, UR41, 0x20, URZ ;  /* 0x0000002029097890 */ /* 0x000fe4000fffe0ff */
[----:B------:R-:W-:Y:S02]  /*7190*/  UIADD3 UR8, UPT, UPT, UR4, 0x200, URZ ;  /* 0x0000020004087890 */ /* 0x000fe4000fffe0ff */
[----:B------:R-:W-:Y:S09]  /*71a0*/  UIADD3.X UR7, UPT, UPT, URZ, UR57, URZ, UP0, !UPT ;  /* 0x00000039ff077290 */ /* 0x000ff200087fe4ff */
[----:B------:R2:W-:Y:S02]  /*71b0*/  UTMASTG.4D.IM2COL [UR8], [UR6] ;  /* 0x00000008060073b5 */ /* 0x0005e40008058000 */
[----:B--2---:R0:W-:Y:S02]  /*71c0*/  UTMACMDFLUSH ;  /* 0x00000000000079b7 */ /* 0x0041e40000000000 */
.L_x_108:
[----:B------:R-:W-:Y:S05]  /*71d0*/  BSYNC.RECONVERGENT B0 ;  /* 0x0000000000007941 */ /* 0x000fea0003800200 */
.L_x_107:
[----:B------:R-:W-:Y:S01]  /*71e0*/  UIADD3 UR42, UPT, UPT, UR42, 0x1, URZ ;  /* 0x000000012a2a7890 */ /* 0x000fe2000fffe0ff */
[----:B------:R-:W-:Y:S03]  /*71f0*/  BSSY.RECONVERGENT B0, `(.L_x_109) ;  /* 0x0000008000007945 */ /* 0x000fe60003800200 */
[----:B------:R-:W-:Y:S04]  /*7200*/  UISETP.NE.AND UP0, UPT, UR42, 0x3, UPT ;  /* 0x000000032a00788c */ /* 0x000fe8000bf05270 */
[----:B------:R-:W-:Y:S02]  /*7210*/  UISETP.EQ.XOR UP1, UPT, UR40, 0x3, !UP0 ;  /* 0x000000032800788c */ /* 0x000fe4000c722a70 */
[----:B------:R-:W-:Y:S04]  /*7220*/  USEL UR58, UR42, URZ, UP0 ;  /* 0x000000ff2a3a7287 */ /* 0x000fe80008000000 */
[----:B------:R-:W-:Y:S01]  /*7230*/  PLOP3.LUT P0, PT, PT, PT, UP1, 0x80, 0x8 ;  /* 0x000000000008781c */ /* 0x000fe20003f0f018 */
[----:B------:R-:W-:Y:S01]  /*7240*/  @!UPT UIADD3 URZ, UPT, UPT, URZ, URZ, URZ ;  /* 0x000000fffffff290 */ /* 0x000fe2000fffe0ff */
[----:B------:R-:W-:Y:S11]  /*7250*/  @P1 BRA `(.L_x_110) ;  /* 0x0000000000041947 */ /* 0x000ff60003800000 */
[----:B------:R-:W-:Y:S04]  /*7260*/  DEPBAR.LE SB0, 0x1 ;  /* 0x000080400000791a */ /* 0x000fe80000000000 */
.L_x_110:
[----:B------:R-:W-:Y:S05]  /*7270*/  BSYNC.RECONVERGENT B0 ;  /* 0x0000000000007941 */ /* 0x000fea0003800200 */
.L_x_109:
[----:B------:R-:W-:Y:S01]  /*7280*/  BAR.SYNC.DEFER_BLOCKING 0x1, 0x80 ;  /* 0x0042000000007b1d */ /* 0x000fe20000010000 */
[----:B------:R-:W-:Y:S01]  /*7290*/  SEL R3, RZ, 0x1, !P0 ;  /* 0x00000001ff037807 */ /* 0x000fe20004000000 */
[----:B------:R-:W-:Y:S01]  /*72a0*/  UISETP.NE.AND UP0, UPT, UR54, -0x2, UPT ;  /* 0xfffffffe3600788c */ /* 0x000fe2000bf05270 */
[----:B------:R-:W-:Y:S02]  /*72b0*/  VIADD R0, R30, 0x1 ;  /* 0x000000011e007836 */ /* 0x000fe40000000000 */
[----:B------:R-:W-:Y:S06]  /*72c0*/  LOP3.LUT R74, R74, R3, RZ, 0x3c, !PT ;  /* 0x000000034a4a7212 */ /* 0x000fec00078e3cff */
[----:B------:R-:W-:Y:S05]  /*72d0*/  BRA.U !UP0, `(.L_x_111) ;  /* 0x00000001082c7547 */ /* 0x000fea000b800000 */
[----:B------:R-:W-:Y:S01]  /*72e0*/  ISETP.NE.AND P1, PT, R90, RZ, PT ;  /* 0x000000ff5a00720c */ /* 0x000fe20003f25270 */
[----:B------:R-:W2:Y:S01]  /*72f0*/  S2R R2, SR_CgaCtaId ;  /* 0x0000000000027919 */ /* 0x000ea20000008800 */
[----:B------:R-:W-:Y:S11]  /*7300*/  IMAD.U32 R3, RZ, RZ, UR53 ;  /* 0x00000035ff037e24 */ /* 0x000ff6000f8e00ff */
        /* <DEDUP_REMOVED lines=8> */
.L_x_111:
[----:B------:R-:W-:Y:S01]  /*7390*/  ISETP.NE.AND P1, PT, R81, RZ, PT ;  /* 0x000000ff5100720c */ /* 0x000fe20003f25270 */
[----:B------:R-:W-:Y:S01]  /*73a0*/  UIADD3 UR54, UPT, UPT, UR54, 0x2, URZ ;  /* 0x0000000236367890 */ /* 0x000fe2000fffe0ff */
[----:B------:R-:W-:Y:S01]  /*73b0*/  ISETP.NE.AND P0, PT, R0, 0x2, PT ;  /* 0x000000020000780c */ /* 0x000fe20003f05270 */
[----:B------:R-:W-:Y:S01]  /*73c0*/  IMAD.IADD R18, R29, 0x1, R62 ;  /* 0x000000011d127824 */ /* 0x000fe200078e023e */
[----:B------:R-:W-:Y:S01]  /*73d0*/  LOP3.LUT R72, R72, 0x1, RZ, 0x3c, !PT ;  /* 0x0000000148487812 */ /* 0x000fe200078e3cff */
[----:B------:R-:W-:Y:S01]  /*73e0*/  IMAD.IADD R45, R31, 0x1, R64 ;  /* 0x000000011f2d7824 */ /* 0x000fe200078e0240 */
[----:B--2---:R-:W-:Y:S01]  /*73f0*/  SEL R2, RZ, 0x1, P0 ;  /* 0x00000001ff027807 */ /* 0x004fe20000000000 */
[----:B------:R-:W-:Y:S01]  /*7400*/  IMAD.MOV.U32 R19, RZ, RZ, R79 ;  /* 0x000000ffff137224 */ /* 0x000fe200078e004f */
[----:B------:R-:W-:Y:S02]  /*7410*/  SEL R30, R0, RZ, P0 ;  /* 0x000000ff001e7207 */ /* 0x000fe40000000000 */
[----:B------:R-:W-:Y:S03]  /*7420*/  LOP3.LUT R73, R73, R2, RZ, 0x3c, !PT ;  /* 0x0000000249497212 */ /* 0x000fe600078e3cff */
[----:B------:R-:W-:Y:S05]  /*7430*/  @P1 BRA `(.L_x_112) ;  /* 0xffffffdc00dc1947 */ /* 0x000fea000383ffff */
[----:B------:R-:W-:-:S13]  /*7440*/  ISETP.NE.AND P1, PT, R78, RZ, PT ;  /* 0x000000ff4e00720c */ /* 0x000fda0003f25270 */
[----:B------:R-:W-:Y:S05]  /*7450*/  @!P1 BRA `(.L_x_113) ;  /* 0x0000000000489947 */ /* 0x000fea0003800000 */
[----:B------:R-:W2:Y:S02]  /*7460*/  LDCU.64 UR4, c[0x0][0x890] ;  /* 0x00011200ff0477ac */ /* 0x000ea40008000a00 */
[----:B--2---:R-:W-:-:S04]  /*7470*/  UISETP.NE.U32.AND UP0, UPT, UR4, URZ, UPT ;  /* 0x000000ff0400728c */ /* 0x004fc8000bf05070 */
[----:B------:R-:W-:-:S09]  /*7480*/  UISETP.NE.AND.EX UP0, UPT, UR5, URZ, UPT, UP0 ;  /* 0x000000ff0500728c */ /* 0x000fd2000bf05300 */
[----:B------:R-:W-:Y:S05]  /*7490*/  BRA.U UP0, `(.L_x_114) ;  /* 0x00000001000c7547 */ /* 0x000fea000b800000 */
[----:B------:R-:W-:-:S13]  /*74a0*/  FSETP.NEU.AND P0, PT, R35, RZ, PT ;  /* 0x000000ff2300720b */ /* 0x000fda0003f0d000 */
[----:B------:R-:W-:Y:S05]  /*74b0*/  @!P0 EXIT ;  /* 0x000000000000894d */ /* 0x000fea0003800000 */
[----:B------:R-:W-:Y:S05]  /*74c0*/  BRA `(.L_x_113) ;  /* 0x00000000002c7947 */ /* 0x000fea0003800000 */
.L_x_114:
[----:B------:R-:W-:Y:S01]  /*74d0*/  ISETP.NE.AND P0, PT, R89, RZ, PT ;  /* 0x000000ff5900720c */ /* 0x000fe20003f05270 */
[----:B------:R-:W-:-:S12]  /*74e0*/  BSSY.RECONVERGENT B0, `(.L_x_113) ;  /* 0x0000009000007945 */ /* 0x000fd80003800200 */
[----:B------:R-:W-:Y:S05]  /*74f0*/  @P0 BRA `(.L_x_115) ;  /* 0x0000000000140947 */ /* 0x000fea0003800000 */
[----:B------:R-:W2:Y:S02]  /*7500*/  LDCU.64 UR4, c[0x0][0x888] ;  /* 0x00011100ff0477ac */ /* 0x000ea40008000a00 */
[----:B--2---:R-:W-:-:S04]  /*7510*/  ISETP.NE.U32.AND P0, PT, RZ, UR4, PT ;  /* 0x00000004ff007c0c */ /* 0x004fc8000bf05070 */
[----:B------:R-:W-:-:S13]  /*7520*/  ISETP.NE.AND.EX P0, PT, RZ, UR5, PT, P0 ;  /* 0x00000005ff007c0c */ /* 0x000fda000bf05300 */
[----:B------:R-:W-:Y:S05]  /*7530*/  @!P0 EXIT ;  /* 0x000000000000894d */ /* 0x000fea0003800000 */
[----:B------:R-:W-:Y:S05]  /*7540*/  BRA `(.L_x_116) ;  /* 0x0000000000087947 */ /* 0x000fea0003800000 */
.L_x_115:
[----:B------:R-:W-:-:S13]  /*7550*/  FSETP.NEU.AND P0, PT, R35, RZ, PT ;  /* 0x000000ff2300720b */ /* 0x000fda0003f0d000 */
[----:B------:R-:W-:Y:S05]  /*7560*/  @!P0 EXIT ;  /* 0x000000000000894d */ /* 0x000fea0003800000 */
.L_x_116:
[----:B------:R-:W-:Y:S05]  /*7570*/  BSYNC.RECONVERGENT B0 ;  /* 0x0000000000007941 */ /* 0x000fea0003800200 */
.L_x_113:
[----:B------:R-:W-:Y:S01]  /*7580*/  ULEA UR4, UR53, UR52, 0x3 ;  /* 0x0000003435047291 */ /* 0x000fe2000f8e18ff */
[----:B------:R-:W-:-:S04]  /*7590*/  DEPBAR.LE SB0, 0x0 ;  /* 0x000080000000791a */ /* 0x000fc80000000000 */
[----:B------:R-:W-:-:S04]  /*75a0*/  UIADD3 UR4, UPT, UPT, UR4, 0xe8, URZ ;  /* 0x000000e804047890 */ /* 0x000fc8000fffe0ff */
[----:B------:R-:W-:-:S09]  /*75b0*/  UPRMT UR4, UR45, 0x654, UR4 ;  /* 0x000006542d047896 */ /* 0x000fd20008000004 */
[----:B------:R-:W-:Y:S01]  /*75c0*/  SYNCS.ARRIVE.TRANS64.RED.A1T0 RZ, [UR4], RZ ;  /* 0x000000ffffff79a7 */ /* 0x000fe20008100404 */
[----:B------:R-:W-:Y:S05]  /*75d0*/  EXIT ;  /* 0x000000000000794d */ /* 0x000fea0003800000 */
.L_x_20:
[----:B------:R-:W-:Y:S07]  /*75e0*/  MOV R2, UR9 ;  /* 0x0000000900027c02 */ /* 0x000fee0008000f00 */
.L_x_117:
[----:B-1----:R1:W2:Y:S02]  /*75f0*/  SYNCS.PHASECHK.TRANS64.TRYWAIT P2, [R2+URZ+0x68], R5 ;  /* 0x00006805020075a7 */ /* 0x0022a400080411ff */
[----:B--2---:R-:W-:Y:S05]  /*7600*/  @!P2 NANOSLEEP.SYNCS 0x989680 ;  /* 0x009896800000a95d */ /* 0x004fea0003900000 */
[----:B------:R-:W2:Y:S02]  /*7610*/  @!P2 SYNCS.PHASECHK.TRANS64 P2, [R2+URZ+0x68], R5 ;  /* 0x000068050200a5a7 */ /* 0x000ea400080410ff */
[----:B--2---:R-:W-:Y:S05]  /*7620*/  @!P2 BRA `(.L_x_117) ;  /* 0xfffffffc00f0a947 */ /* 0x004fea000383ffff */
[----:B------:R-:W-:Y:S05]  /*7630*/  BRA `(.L_x_19) ;  /* 0xffffffa000b07947 */ /* 0x000fea000383ffff */
.L_x_26:
[----:B------:R-:W-:Y:S07]  /*7640*/  MOV R2, UR17 ;  /* 0x0000001100027c02 */ /* 0x000fee0008000f00 */
.L_x_118:
[----:B-1----:R1:W2:Y:S02]  /*7650*/  SYNCS.PHASECHK.TRANS64.TRYWAIT P1, [R2+URZ+0x68], R5 ;  /* 0x00006805020075a7 */ /* 0x0022a400080211ff */
[----:B--2---:R-:W-:Y:S05]  /*7660*/  @!P1 NANOSLEEP.SYNCS 0x989680 ;  /* 0x009896800000995d */ /* 0x004fea0003900000 */
[----:B------:R-:W2:Y:S02]  /*7670*/  @!P1 SYNCS.PHASECHK.TRANS64 P1, [R2+URZ+0x68], R5 ;  /* 0x00006805020095a7 */ /* 0x000ea400080210ff */
[----:B--2---:R-:W-:Y:S05]  /*7680*/  @!P1 BRA `(.L_x_118) ;  /* 0xfffffffc00f09947 */ /* 0x004fea000383ffff */
[----:B------:R-:W-:Y:S05]  /*7690*/  BRA `(.L_x_25) ;  /* 0xffffffa800147947 */ /* 0x000fea000383ffff */
.L_x_30:
[----:B-1----:R-:W-:-:S07]  /*76a0*/  MOV R2, UR22 ;  /* 0x0000001600027c02 */ /* 0x002fce0008000f00 */
.L_x_119:
[----:B-1----:R1:W4:Y:S02]  /*76b0*/  SYNCS.PHASECHK.TRANS64.TRYWAIT P1, [R2+URZ+0x110], R3 ;  /* 0x00011003020075a7 */ /* 0x00232400080211ff */
[----:B----4-:R-:W-:Y:S05]  /*76c0*/  @!P1 NANOSLEEP.SYNCS 0x989680 ;  /* 0x009896800000995d */ /* 0x010fea0003900000 */
[----:B------:R-:W4:Y:S02]  /*76d0*/  @!P1 SYNCS.PHASECHK.TRANS64 P1, [R2+URZ+0x110], R3 ;  /* 0x00011003020095a7 */ /* 0x000f2400080210ff */
[----:B----4-:R-:W-:Y:S05]  /*76e0*/  @!P1 BRA `(.L_x_119) ;  /* 0xfffffffc00f09947 */ /* 0x010fea000383ffff */
[----:B------:R-:W-:Y:S05]  /*76f0*/  BRA `(.L_x_120) ;  /* 0xffffffa800d47947 */ /* 0x000fea000383ffff */
.L_x_34:
[----:B------:R-:W-:-:S07]  /*7700*/  MOV R0, UR4 ;  /* 0x0000000400007c02 */ /* 0x000fce0008000f00 */
.L_x_121:
[----:B-1----:R1:W4:Y:S02]  /*7710*/  SYNCS.PHASECHK.TRANS64.TRYWAIT P0, [R0+URZ], R3 ;  /* 0x00000003000075a7 */ /* 0x00232400080011ff */
[----:B----4-:R-:W-:Y:S05]  /*7720*/  @!P0 NANOSLEEP.SYNCS 0x989680 ;  /* 0x009896800000895d */ /* 0x010fea0003900000 */
[----:B------:R-:W4:Y:S02]  /*7730*/  @!P0 SYNCS.PHASECHK.TRANS64 P0, [R0+URZ], R3 ;  /* 0x00000003000085a7 */ /* 0x000f2400080010ff */
[----:B----4-:R-:W-:Y:S05]  /*7740*/  @!P0 BRA `(.L_x_121) ;  /* 0xfffffffc00f08947 */ /* 0x010fea000383ffff */
[----:B------:R-:W-:Y:S05]  /*7750*/  BRA `(.L_x_122) ;  /* 0xffffffb0002c7947 */ /* 0x000fea000383ffff */
.L_x_35:
[----:B------:R-:W-:-:S07]  /*7760*/  MOV R0, UR4 ;  /* 0x0000000400007c02 */ /* 0x000fce0008000f00 */
.L_x_123:
[----:B-1----:R1:W4:Y:S02]  /*7770*/  SYNCS.PHASECHK.TRANS64.TRYWAIT P0, [R0+URZ], R3 ;  /* 0x00000003000075a7 */ /* 0x00232400080011ff */
[----:B----4-:R-:W-:Y:S05]  /*7780*/  @!P0 NANOSLEEP.SYNCS 0x989680 ;  /* 0x009896800000895d */ /* 0x010fea0003900000 */
[----:B------:R-:W4:Y:S02]  /*7790*/  @!P0 SYNCS.PHASECHK.TRANS64 P0, [R0+URZ], R3 ;  /* 0x00000003000085a7 */ /* 0x000f2400080010ff */
[----:B----4-:R-:W-:Y:S05]  /*77a0*/  @!P0 BRA `(.L_x_123) ;  /* 0xfffffffc00f08947 */ /* 0x010fea000383ffff */
[----:B------:R-:W-:Y:S05]  /*77b0*/  BRA `(.L_x_124) ;  /* 0xffffffb0003c7947 */ /* 0x000fea000383ffff */
.L_x_36:
[----:B------:R-:W-:-:S07]  /*77c0*/  MOV R0, UR4 ;  /* 0x0000000400007c02 */ /* 0x000fce0008000f00 */
.L_x_125:
[----:B-1----:R1:W4:Y:S02]  /*77d0*/  SYNCS.PHASECHK.TRANS64.TRYWAIT P0, [R0+URZ], R3 ;  /* 0x00000003000075a7 */ /* 0x00232400080011ff */
[----:B----4-:R-:W-:Y:S05]  /*77e0*/  @!P0 NANOSLEEP.SYNCS 0x989680 ;  /* 0x009896800000895d */ /* 0x010fea0003900000 */
[----:B------:R-:W4:Y:S02]  /*77f0*/  @!P0 SYNCS.PHASECHK.TRANS64 P0, [R0+URZ], R3 ;  /* 0x00000003000085a7 */ /* 0x000f2400080010ff */
[----:B----4-:R-:W-:Y:S05]  /*7800*/  @!P0 BRA `(.L_x_125) ;  /* 0xfffffffc00f08947 */ /* 0x010fea000383ffff */
[----:B------:R-:W-:Y:S05]  /*7810*/  BRA `(.L_x_126) ;  /* 0xffffffb0004c7947 */ /* 0x000fea000383ffff */
.L_x_37:
[----:B------:R-:W-:-:S07]  /*7820*/  MOV R0, UR4 ;  /* 0x0000000400007c02 */ /* 0x000fce0008000f00 */
.L_x_127:
[----:B-1----:R1:W4:Y:S02]  /*7830*/  SYNCS.PHASECHK.TRANS64.TRYWAIT P0, [R0+URZ], R3 ;  /* 0x00000003000075a7 */ /* 0x00232400080011ff */
[----:B----4-:R-:W-:Y:S05]  /*7840*/  @!P0 NANOSLEEP.SYNCS 0x989680 ;  /* 0x009896800000895d */ /* 0x010fea0003900000 */
[----:B------:R-:W4:Y:S02]  /*7850*/  @!P0 SYNCS.PHASECHK.TRANS64 P0, [R0+URZ], R3 ;  /* 0x00000003000085a7 */ /* 0x000f2400080010ff */
[----:B----4-:R-:W-:Y:S05]  /*7860*/  @!P0 BRA `(.L_x_127) ;  /* 0xfffffffc00f08947 */ /* 0x010fea000383ffff */
[----:B------:R-:W-:Y:S05]  /*7870*/  BRA `(.L_x_128) ;  /* 0xffffffb0005c7947 */ /* 0x000fea000383ffff */
.L_x_38:
[----:B------:R-:W-:-:S07]  /*7880*/  MOV R0, UR4 ;  /* 0x0000000400007c02 */ /* 0x000fce0008000f00 */
.L_x_129:
[----:B-1----:R1:W4:Y:S02]  /*7890*/  SYNCS.PHASECHK.TRANS64.TRYWAIT P0, [R0+URZ], R3 ;  /* 0x00000003000075a7 */ /* 0x00232400080011ff */
[----:B----4-:R-:W-:Y:S05]  /*78a0*/  @!P0 NANOSLEEP.SYNCS 0x989680 ;  /* 0x009896800000895d */ /* 0x010fea0003900000 */
[----:B------:R-:W4:Y:S02]  /*78b0*/  @!P0 SYNCS.PHASECHK.TRANS64 P0, [R0+URZ], R3 ;  /* 0x00000003000085a7 */ /* 0x000f2400080010ff */
[----:B----4-:R-:W-:Y:S05]  /*78c0*/  @!P0 BRA `(.L_x_129) ;  /* 0xfffffffc00f08947 */ /* 0x010fea000383ffff */
[----:B------:R-:W-:Y:S05]  /*78d0*/  BRA `(.L_x_130) ;  /* 0xffffffb0006c7947 */ /* 0x000fea000383ffff */
.L_x_39:
[----:B------:R-:W-:-:S07]  /*78e0*/  MOV R0, UR4 ;  /* 0x0000000400007c02 */ /* 0x000fce0008000f00 */
.L_x_131:
[----:B-1----:R1:W4:Y:S02]  /*78f0*/  SYNCS.PHASECHK.TRANS64.TRYWAIT P0, [R0+URZ], R3 ;  /* 0x00000003000075a7 */ /* 0x00232400080011ff */
[----:B----4-:R-:W-:Y:S05]  /*7900*/  @!P0 NANOSLEEP.SYNCS 0x989680 ;  /* 0x009896800000895d */ /* 0x010fea0003900000 */
[----:B------:R-:W4:Y:S02]  /*7910*/  @!P0 SYNCS.PHASECHK.TRANS64 P0, [R0+URZ], R3 ;  /* 0x00000003000085a7 */ /* 0x000f2400080010ff */
[----:B----4-:R-:W-:Y:S05]  /*7920*/  @!P0 BRA `(.L_x_131) ;  /* 0xfffffffc00f08947 */ /* 0x010fea000383ffff */
[----:B------:R-:W-:Y:S05]  /*7930*/  BRA `(.L_x_132) ;  /* 0xffffffb0007c7947 */ /* 0x000fea000383ffff */
.L_x_40:
[----:B------:R-:W-:-:S07]  /*7940*/  MOV R0, UR4 ;  /* 0x0000000400007c02 */ /* 0x000fce0008000f00 */
.L_x_133:
[----:B-1----:R1:W4:Y:S02]  /*7950*/  SYNCS.PHASECHK.TRANS64.TRYWAIT P0, [R0+URZ], R3 ;  /* 0x00000003000075a7 */ /* 0x00232400080011ff */
[----:B----4-:R-:W-:Y:S05]  /*7960*/  @!P0 NANOSLEEP.SYNCS 0x989680 ;  /* 0x009896800000895d */ /* 0x010fea0003900000 */
[----:B------:R-:W4:Y:S02]  /*7970*/  @!P0 SYNCS.PHASECHK.TRANS64 P0, [R0+URZ], R3 ;  /* 0x00000003000085a7 */ /* 0x000f2400080010ff */
[----:B----4-:R-:W-:Y:S05]  /*7980*/  @!P0 BRA `(.L_x_133) ;  /* 0xfffffffc00f08947 */ /* 0x010fea000383ffff */
[----:B------:R-:W-:Y:S05]  /*7990*/  BRA `(.L_x_134) ;  /* 0xffffffb0008c7947 */ /* 0x000fea000383ffff */
.L_x_41:
[----:B------:R-:W-:-:S07]  /*79a0*/  MOV R0, UR4 ;  /* 0x0000000400007c02 */ /* 0x000fce0008000f00 */
.L_x_135:
[----:B-1----:R1:W4:Y:S02]  /*79b0*/  SYNCS.PHASECHK.TRANS64.TRYWAIT P0, [R0+URZ], R3 ;  /* 0x00000003000075a7 */ /* 0x00232400080011ff */
[----:B----4-:R-:W-:Y:S05]  /*79c0*/  @!P0 NANOSLEEP.SYNCS 0x989680 ;  /* 0x009896800000895d */ /* 0x010fea0003900000 */
[----:B------:R-:W4:Y:S02]  /*79d0*/  @!P0 SYNCS.PHASECHK.TRANS64 P0, [R0+URZ], R3 ;  /* 0x00000003000085a7 */ /* 0x000f2400080010ff */
[----:B----4-:R-:W-:Y:S05]  /*79e0*/  @!P0 BRA `(.L_x_135) ;  /* 0xfffffffc00f08947 */ /* 0x010fea000383ffff */
[----:B------:R-:W-:Y:S05]  /*79f0*/  BRA `(.L_x_136) ;  /* 0xffffffb0009c7947 */ /* 0x000fea000383ffff */
.L_x_42:
[----:B------:R-:W-:-:S07]  /*7a00*/  MOV R0, UR4 ;  /* 0x0000000400007c02 */ /* 0x000fce0008000f00 */
.L_x_137:
[----:B-1----:R1:W4:Y:S02]  /*7a10*/  SYNCS.PHASECHK.TRANS64.TRYWAIT P0, [R0+URZ], R3 ;  /* 0x00000003000075a7 */ /* 0x00232400080011ff */
[----:B----4-:R-:W-:Y:S05]  /*7a20*/  @!P0 NANOSLEEP.SYNCS 0x989680 ;  /* 0x009896800000895d */ /* 0x010fea0003900000 */
[----:B------:R-:W4:Y:S02]  /*7a30*/  @!P0 SYNCS.PHASECHK.TRANS64 P0, [R0+URZ], R3 ;  /* 0x00000003000085a7 */ /* 0x000f2400080010ff */
[----:B----4-:R-:W-:Y:S05]  /*7a40*/  @!P0 BRA `(.L_x_137) ;  /* 0xfffffffc00f08947 */ /* 0x010fea000383ffff */
[----:B------:R-:W-:Y:S05]  /*7a50*/  BRA `(.L_x_138) ;  /* 0xffffffb000ac7947 */ /* 0x000fea000383ffff */
.L_x_43:
[----:B------:R-:W-:-:S07]  /*7a60*/  MOV R0, UR4 ;  /* 0x0000000400007c02 */ /* 0x000fce0008000f00 */
.L_x_139:
[----:B-1----:R1:W4:Y:S02]  /*7a70*/  SYNCS.PHASECHK.TRANS64.TRYWAIT P0, [R0+URZ], R3 ;  /* 0x00000003000075a7 */ /* 0x00232400080011ff */
[----:B----4-:R-:W-:Y:S05]  /*7a80*/  @!P0 NANOSLEEP.SYNCS 0x989680 ;  /* 0x009896800000895d */ /* 0x010fea0003900000 */
[----:B------:R-:W4:Y:S02]  /*7a90*/  @!P0 SYNCS.PHASECHK.TRANS64 P0, [R0+URZ], R3 ;  /* 0x00000003000085a7 */ /* 0x000f2400080010ff */
[----:B----4-:R-:W-:Y:S05]  /*7aa0*/  @!P0 BRA `(.L_x_139) ;  /* 0xfffffffc00f08947 */ /* 0x010fea000383ffff */
[----:B------:R-:W-:Y:S05]  /*7ab0*/  BRA `(.L_x_140) ;  /* 0xffffffb000bc7947 */ /* 0x000fea000383ffff */
.L_x_44:
[----:B------:R-:W-:-:S07]  /*7ac0*/  MOV R0, UR4 ;  /* 0x0000000400007c02 */ /* 0x000fce0008000f00 */
.L_x_141:
[----:B-1----:R1:W4:Y:S02]  /*7ad0*/  SYNCS.PHASECHK.TRANS64.TRYWAIT P0, [R0+URZ], R3 ;  /* 0x00000003000075a7 */ /* 0x00232400080011ff */
[----:B----4-:R-:W-:Y:S05]  /*7ae0*/  @!P0 NANOSLEEP.SYNCS 0x989680 ;  /* 0x009896800000895d */ /* 0x010fea0003900000 */
[----:B------:R-:W4:Y:S02]  /*7af0*/  @!P0 SYNCS.PHASECHK.TRANS64 P0, [R0+URZ], R3 ;  /* 0x00000003000085a7 */ /* 0x000f2400080010ff */
[----:B----4-:R-:W-:Y:S05]  /*7b00*/  @!P0 BRA `(.L_x_141) ;  /* 0xfffffffc00f08947 */ /* 0x010fea000383ffff */
[----:B------:R-:W-:Y:S05]  /*7b10*/  BRA `(.L_x_142) ;  /* 0xffffffb000cc7947 */ /* 0x000fea000383ffff */
.L_x_45:
[----:B------:R-:W-:-:S07]  /*7b20*/  MOV R0, UR4 ;  /* 0x0000000400007c02 */ /* 0x000fce0008000f00 */
.L_x_143:
[----:B-1----:R1:W4:Y:S02]  /*7b30*/  SYNCS.PHASECHK.TRANS64.TRYWAIT P0, [R0+URZ], R3 ;  /* 0x00000003000075a7 */ /* 0x00232400080011ff */
[----:B----4-:R-:W-:Y:S05]  /*7b40*/  @!P0 NANOSLEEP.SYNCS 0x989680 ;  /* 0x009896800000895d */ /* 0x010fea0003900000 */
[----:B------:R-:W4:Y:S02]  /*7b50*/  @!P0 SYNCS.PHASECHK.TRANS64 P0, [R0+URZ], R3 ;  /* 0x00000003000085a7 */ /* 0x000f2400080010ff */
[----:B----4-:R-:W-:Y:S05]  /*7b60*/  @!P0 BRA `(.L_x_143) ;  /* 0xfffffffc00f08947 */ /* 0x010fea000383ffff */
[----:B------:R-:W-:Y:S05]  /*7b70*/  BRA `(.L_x_144) ;  /* 0xffffffb000dc7947 */ /* 0x000fea000383ffff */
.L_x_48:
[----:B------:R-:W-:-:S07]  /*7b80*/  MOV R4, UR45 ;  /* 0x0000002d00047c02 */ /* 0x000fce0008000f00 */
.L_x_145:
[----:B-1----:R1:W2:Y:S02]  /*7b90*/  SYNCS.PHASECHK.TRANS64.TRYWAIT P1, [R4+URZ+0x118], R7 ;  /* 0x00011807040075a7 */ /* 0x0022a400080211ff */
[----:B--2---:R-:W-:Y:S05]  /*7ba0*/  @!P1 NANOSLEEP.SYNCS 0x989680 ;  /* 0x009896800000995d */ /* 0x004fea0003900000 */
[----:B------:R-:W2:Y:S02]  /*7bb0*/  @!P1 SYNCS.PHASECHK.TRANS64 P1, [R4+URZ+0x118], R7 ;  /* 0x00011807040095a7 */ /* 0x000ea400080210ff */
[----:B--2---:R-:W-:Y:S05]  /*7bc0*/  @!P1 BRA `(.L_x_145) ;  /* 0xfffffffc00f09947 */ /* 0x004fea000383ffff */
[----:B------:R-:W-:Y:S05]  /*7bd0*/  BRA `(.L_x_146) ;  /* 0xffffffb400447947 */ /* 0x000fea000383ffff */
.L_x_49:
[----:B-1----:R-:W-:-:S07]  /*7be0*/  MOV R4, UR45 ;  /* 0x0000002d00047c02 */ /* 0x002fce0008000f00 */
.L_x_147:
[----:B-1----:R1:W2:Y:S02]  /*7bf0*/  SYNCS.PHASECHK.TRANS64.TRYWAIT P1, [R4+URZ+0x110], R5 ;  /* 0x00011005040075a7 */ /* 0x0022a400080211ff */
[----:B--2---:R-:W-:Y:S05]  /*7c00*/  @!P1 NANOSLEEP.SYNCS 0x989680 ;  /* 0x009896800000995d */ /* 0x004fea0003900000 */
[----:B------:R-:W2:Y:S02]  /*7c10*/  @!P1 SYNCS.PHASECHK.TRANS64 P1, [R4+URZ+0x110], R5 ;  /* 0x00011005040095a7 */ /* 0x000ea400080210ff */
[----:B--2---:R-:W-:Y:S05]  /*7c20*/  @!P1 BRA `(.L_x_147) ;  /* 0xfffffffc00f09947 */ /* 0x004fea000383ffff */
[----:B------:R-:W-:Y:S05]  /*7c30*/  BRA `(.L_x_148) ;  /* 0xffffffb4004c7947 */ /* 0x000fea000383ffff */
.L_x_57:
[----:B------:R-:W-:-:S07]  /*7c40*/  MOV R0, UR6 ;  /* 0x0000000600007c02 */ /* 0x000fce0008000f00 */
.L_x_149:
[----:B-1----:R1:W2:Y:S02]  /*7c50*/  SYNCS.PHASECHK.TRANS64.TRYWAIT P0, [R0+URZ+0x110], R5 ;  /* 0x00011005000075a7 */ /* 0x0022a400080011ff */
[----:B--2---:R-:W-:Y:S05]  /*7c60*/  @!P0 NANOSLEEP.SYNCS 0x989680 ;  /* 0x009896800000895d */ /* 0x004fea0003900000 */
[----:B------:R-:W2:Y:S02]  /*7c70*/  @!P0 SYNCS.PHASECHK.TRANS64 P0, [R0+URZ+0x110], R5 ;  /* 0x00011005000085a7 */ /* 0x000ea400080010ff */
[----:B--2---:R-:W-:Y:S05]  /*7c80*/  @!P0 BRA `(.L_x_149) ;  /* 0xfffffffc00f08947 */ /* 0x004fea000383ffff */
[----:B------:R-:W-:Y:S05]  /*7c90*/  BRA `(.L_x_150) ;  /* 0xffffffb800cc7947 */ /* 0x000fea000383ffff */
.L_x_58:
[----:B------:R-:W-:-:S07]  /*7ca0*/  MOV R5, UR8 ;  /* 0x0000000800057c02 */ /* 0x000fce0008000f00 */
.L_x_151:
[----:B-1----:R1:W2:Y:S02]  /*7cb0*/  SYNCS.PHASECHK.TRANS64.TRYWAIT P0, [R5+URZ+0x130], R0 ;  /* 0x00013000050075a7 */ /* 0x0022a400080011ff */
[----:B--2---:R-:W-:Y:S05]  /*7cc0*/  @!P0 NANOSLEEP.SYNCS 0x989680 ;  /* 0x009896800000895d */ /* 0x004fea0003900000 */
[----:B------:R-:W2:Y:S02]  /*7cd0*/  @!P0 SYNCS.PHASECHK.TRANS64 P0, [R5+URZ+0x130], R0 ;  /* 0x00013000050085a7 */ /* 0x000ea400080010ff */
[----:B--2---:R-:W-:Y:S05]  /*7ce0*/  @!P0 BRA `(.L_x_151) ;  /* 0xfffffffc00f08947 */ /* 0x004fea000383ffff */
[----:B------:R-:W-:Y:S05]  /*7cf0*/  BRA `(.L_x_152) ;  /* 0xffffffb800e87947 */ /* 0x000fea000383ffff */
.L_x_61:
[----:B-1----:R-:W-:Y:S07]  /*7d00*/  MOV R0, UR7 ;  /* 0x0000000700007c02 */ /* 0x002fee0008000f00 */
.L_x_153:
[----:B-1----:R1:W2:Y:S02]  /*7d10*/  SYNCS.PHASECHK.TRANS64.TRYWAIT P0, [R0+URZ], R5 ;  /* 0x00000005000075a7 */ /* 0x0022a400080011ff */
[----:B--2---:R-:W-:Y:S05]  /*7d20*/  @!P0 NANOSLEEP.SYNCS 0x989680 ;  /* 0x009896800000895d */ /* 0x004fea0003900000 */
[----:B------:R-:W2:Y:S02]  /*7d30*/  @!P0 SYNCS.PHASECHK.TRANS64 P0, [R0+URZ], R5 ;  /* 0x00000005000085a7 */ /* 0x000ea400080010ff */
[----:B--2---:R-:W-:Y:S05]  /*7d40*/  @!P0 BRA `(.L_x_153) ;  /* 0xfffffffc00f08947 */ /* 0x004fea000383ffff */
[----:B------:R-:W-:Y:S05]  /*7d50*/  BRA `(.L_x_60) ;  /* 0xffffffbc000c7947 */ /* 0x000fea000383ffff */
.L_x_64:
[----:B------:R-:W-:-:S07]  /*7d60*/  MOV R0, UR5 ;  /* 0x0000000500007c02 */ /* 0x000fce0008000f00 */
.L_x_154:
[----:B-1----:R1:W3:Y:S02]  /*7d70*/  SYNCS.PHASECHK.TRANS64.TRYWAIT P0, [R0+URZ], R3 ;  /* 0x00000003000075a7 */ /* 0x0022e400080011ff */
[----:B---3--:R-:W-:Y:S05]  /*7d80*/  @!P0 NANOSLEEP.SYNCS 0x989680 ;  /* 0x009896800000895d */ /* 0x008fea0003900000 */
[----:B------:R-:W3:Y:S02]  /*7d90*/  @!P0 SYNCS.PHASECHK.TRANS64 P0, [R0+URZ], R3 ;  /* 0x00000003000085a7 */ /* 0x000ee400080010ff */
[----:B---3--:R-:W-:Y:S05]  /*7da0*/  @!P0 BRA `(.L_x_154) ;  /* 0xfffffffc00f08947 */ /* 0x008fea000383ffff */
[----:B------:R-:W-:Y:S05]  /*7db0*/  BRA `(.L_x_155) ;  /* 0xffffffc000007947 */ /* 0x000fea000383ffff */
.L_x_65:
[----:B------:R-:W-:-:S07]  /*7dc0*/  MOV R0, UR7 ;  /* 0x0000000700007c02 */ /* 0x000fce0008000f00 */
.L_x_156:
[----:B-1----:R1:W3:Y:S02]  /*7dd0*/  SYNCS.PHASECHK.TRANS64.TRYWAIT P0, [R0+URZ], R3 ;  /* 0x00000003000075a7 */ /* 0x0022e400080011ff */
[----:B---3--:R-:W-:Y:S05]  /*7de0*/  @!P0 NANOSLEEP.SYNCS 0x989680 ;  /* 0x009896800000895d */ /* 0x008fea0003900000 */
[----:B------:R-:W3:Y:S02]  /*7df0*/  @!P0 SYNCS.PHASECHK.TRANS64 P0, [R0+URZ], R3 ;  /* 0x00000003000085a7 */ /* 0x000ee400080010ff */
[----:B---3--:R-:W-:Y:S05]  /*7e00*/  @!P0 BRA `(.L_x_156) ;  /* 0xfffffffc00f08947 */ /* 0x008fea000383ffff */
[----:B------:R-:W-:Y:S05]  /*7e10*/  BRA `(.L_x_157) ;  /* 0xffffffc0000c7947 */ /* 0x000fea000383ffff */
.L_x_70:
[----:B------:R-:W-:Y:S07]  /*7e20*/  MOV R0, UR7 ;  /* 0x0000000700007c02 */ /* 0x000fee0008000f00 */
.L_x_158:
[----:B--2---:R2:W3:Y:S02]  /*7e30*/  SYNCS.PHASECHK.TRANS64.TRYWAIT P0, [R0+URZ+0x110], R3 ;  /* 0x00011003000075a7 */ /* 0x0044e400080011ff */
[----:B---3--:R-:W-:Y:S05]  /*7e40*/  @!P0 NANOSLEEP.SYNCS 0x989680 ;  /* 0x009896800000895d */ /* 0x008fea0003900000 */
[----:B------:R-:W3:Y:S02]  /*7e50*/  @!P0 SYNCS.PHASECHK.TRANS64 P0, [R0+URZ+0x110], R3 ;  /* 0x00011003000085a7 */ /* 0x000ee400080010ff */
[----:B---3--:R-:W-:Y:S05]  /*7e60*/  @!P0 BRA `(.L_x_158) ;  /* 0xfffffffc00f08947 */ /* 0x008fea000383ffff */
[----:B------:R-:W-:Y:S05]  /*7e70*/  BRA `(.L_x_159) ;  /* 0xffffffc4001c7947 */ /* 0x000fea000383ffff */
.L_x_73:
[----:B------:R-:W-:Y:S07]  /*7e80*/  MOV R0, UR7 ;  /* 0x0000000700007c02 */ /* 0x000fee0008000f00 */
.L_x_160:
[----:B--2---:R2:W3:Y:S02]  /*7e90*/  SYNCS.PHASECHK.TRANS64.TRYWAIT P0, [R0+URZ+0x108], R3 ;  /* 0x00010803000075a7 */ /* 0x0044e400080011ff */
[----:B---3--:R-:W-:Y:S05]  /*7ea0*/  @!P0 NANOSLEEP.SYNCS 0x989680 ;  /* 0x009896800000895d */ /* 0x008fea0003900000 */
[----:B------:R-:W3:Y:S02]  /*7eb0*/  @!P0 SYNCS.PHASECHK.TRANS64 P0, [R0+URZ+0x108], R3 ;  /* 0x00010803000085a7 */ /* 0x000ee400080010ff */
[----:B---3--:R-:W-:Y:S05]  /*7ec0*/  @!P0 BRA `(.L_x_160) ;  /* 0xfffffffc00f08947 */ /* 0x008fea000383ffff */
[----:B------:R-:W-:Y:S05]  /*7ed0*/  BRA `(.L_x_72) ;  /* 0xffffffc400f47947 */ /* 0x000fea000383ffff */
.L_x_76:
[----:B------:R-:W-:Y:S07]  /*7ee0*/  MOV R3, UR17 ;  /* 0x0000001100037c02 */ /* 0x000fee0008000f00 */
.L_x_161:
[----:B-1----:R1:W2:Y:S02]  /*7ef0*/  SYNCS.PHASECHK.TRANS64.TRYWAIT P0, [R3+URZ+0xe8], R0 ;  /* 0x0000e800030075a7 */ /* 0x0022a400080011ff */
[----:B--2---:R-:W-:Y:S05]  /*7f00*/  @!P0 NANOSLEEP.SYNCS 0x989680 ;  /* 0x009896800000895d */ /* 0x004fea0003900000 */
[----:B------:R-:W2:Y:S02]  /*7f10*/  @!P0 SYNCS.PHASECHK.TRANS64 P0, [R3+URZ+0xe8], R0 ;  /* 0x0000e800030085a7 */ /* 0x000ea400080010ff */
[----:B--2---:R-:W-:Y:S05]  /*7f20*/  @!P0 BRA `(.L_x_161) ;  /* 0xfffffffc00f08947 */ /* 0x004fea000383ffff */
[----:B------:R-:W-:Y:S05]  /*7f30*/  BRA `(.L_x_162) ;  /* 0xffffffc800b07947 */ /* 0x000fea000383ffff */
.L_x_77:
[----:B------:R-:W-:Y:S07]  /*7f40*/  MOV R3, UR14 ;  /* 0x0000000e00037c02 */ /* 0x000fee0008000f00 */
.L_x_163:
[----:B-1----:R1:W2:Y:S02]  /*7f50*/  SYNCS.PHASECHK.TRANS64.TRYWAIT P0, [R3+URZ+0xe8], R12 ;  /* 0x0000e80c030075a7 */ /* 0x0022a400080011ff */
[----:B--2---:R-:W-:Y:S05]  /*7f60*/  @!P0 NANOSLEEP.SYNCS 0x989680 ;  /* 0x009896800000895d */ /* 0x004fea0003900000 */
[----:B------:R-:W2:Y:S02]  /*7f70*/  @!P0 SYNCS.PHASECHK.TRANS64 P0, [R3+URZ+0xe8], R12 ;  /* 0x0000e80c030085a7 */ /* 0x000ea400080010ff */
[----:B--2---:R-:W-:Y:S05]  /*7f80*/  @!P0 BRA `(.L_x_163) ;  /* 0xfffffffc00f08947 */ /* 0x004fea000383ffff */
[----:B------:R-:W-:Y:S05]  /*7f90*/  BRA `(.L_x_164) ;  /* 0xffffffcc00487947 */ /* 0x000fea000383ffff */
.L_x_79:
[----:B------:R-:W-:-:S07]  /*7fa0*/  MOV R0, UR4 ;  /* 0x0000000400007c02 */ /* 0x000fce0008000f00 */
.L_x_165:
[----:B-1----:R1:W3:Y:S02]  /*7fb0*/  SYNCS.PHASECHK.TRANS64.TRYWAIT P0, [R0+URZ], R3 ;  /* 0x00000003000075a7 */ /* 0x0022e400080011ff */
[----:B---3--:R-:W-:Y:S05]  /*7fc0*/  @!P0 NANOSLEEP.SYNCS 0x989680 ;  /* 0x009896800000895d */ /* 0x008fea0003900000 */
[----:B------:R-:W3:Y:S02]  /*7fd0*/  @!P0 SYNCS.PHASECHK.TRANS64 P0, [R0+URZ], R3 ;  /* 0x00000003000085a7 */ /* 0x000ee400080010ff */
[----:B---3--:R-:W-:Y:S05]  /*7fe0*/  @!P0 BRA `(.L_x_165) ;  /* 0xfffffffc00f08947 */ /* 0x008fea000383ffff */
[----:B------:R-:W-:Y:S05]  /*7ff0*/  BRA `(.L_x_166) ;  /* 0xffffffcc00c07947 */ /* 0x000fea000383ffff */
.L_x_80:
[----:B-1----:R1:W3:Y:S02]  /*8000*/  SYNCS.PHASECHK.TRANS64.TRYWAIT P0, [R2+URZ], R3 ;  /* 0x00000003020075a7 */ /* 0x0022e400080011ff */
[----:B---3--:R-:W-:Y:S05]  /*8010*/  @!P0 NANOSLEEP.SYNCS 0x989680 ;  /* 0x009896800000895d */ /* 0x008fea0003900000 */
[----:B------:R-:W3:Y:S02]  /*8020*/  @!P0 SYNCS.PHASECHK.TRANS64 P0, [R2+URZ], R3 ;  /* 0x00000003020085a7 */ /* 0x000ee400080010ff */
[----:B---3--:R-:W-:Y:S05]  /*8030*/  @!P0 BRA `(.L_x_80) ;  /* 0xfffffffc00f08947 */ /* 0x008fea000383ffff */
[----:B------:R-:W-:Y:S05]  /*8040*/  BRA `(.L_x_167) ;  /* 0xffffffcc00ec7947 */ /* 0x000fea000383ffff */
.L_x_82:
[----:B------:R-:W-:Y:S07]  /*8050*/  MOV R0, UR52 ;  /* 0x0000003400007c02 */ /* 0x000fee0008000f00 */
.L_x_168:
[----:B-1----:R1:W2:Y:S02]  /*8060*/  SYNCS.PHASECHK.TRANS64.TRYWAIT P0, [R0+URZ+0x110], R3 ;  /* 0x00011003000075a7 */ /* 0x0022a400080011ff */
[----:B--2---:R-:W-:Y:S05]  /*8070*/  @!P0 NANOSLEEP.SYNCS 0x989680 ;  /* 0x009896800000895d */ /* 0x004fea0003900000 */
[----:B------:R-:W2:Y:S02]  /*8080*/  @!P0 SYNCS.PHASECHK.TRANS64 P0, [R0+URZ+0x110], R3 ;  /* 0x00011003000085a7 */ /* 0x000ea400080010ff */
[----:B--2---:R-:W-:Y:S05]  /*8090*/  @!P0 BRA `(.L_x_168) ;  /* 0xfffffffc00f08947 */ /* 0x004fea000383ffff */
[----:B------:R-:W-:Y:S05]  /*80a0*/  BRA `(.L_x_169) ;  /* 0xffffffd000cc7947 */ /* 0x000fea000383ffff */
.L_x_92:
[----:B-1----:R1:W2:Y:S02]  /*80b0*/  SYNCS.PHASECHK.TRANS64.TRYWAIT P1, [R0+URZ+0xd0], R5 ;  /* 0x0000d005000075a7 */ /* 0x0022a400080211ff */
[----:B--2---:R-:W-:Y:S05]  /*80c0*/  @!P1 NANOSLEEP.SYNCS 0x989680 ;  /* 0x009896800000995d */ /* 0x004fea0003900000 */
[----:B------:R-:W2:Y:S02]  /*80d0*/  @!P1 SYNCS.PHASECHK.TRANS64 P1, [R0+URZ+0xd0], R5 ;  /* 0x0000d005000095a7 */ /* 0x000ea400080210ff */
[----:B--2---:R-:W-:Y:S05]  /*80e0*/  @!P1 BRA `(.L_x_92) ;  /* 0xfffffffc00f09947 */ /* 0x004fea000383ffff */
[----:B------:R-:W-:Y:S05]  /*80f0*/  BRA `(.L_x_91) ;  /* 0xffffffdc00c47947 */ /* 0x000fea000383ffff */
.L_x_94:
[----:B-1----:R1:W4:Y:S02]  /*8100*/  SYNCS.PHASECHK.TRANS64.TRYWAIT P0, [R84+URZ+0x120], R3 ;  /* 0x00012003540075a7 */ /* 0x00232400080011ff */
[----:B----4-:R-:W-:Y:S05]  /*8110*/  @!P0 NANOSLEEP.SYNCS 0x989680 ;  /* 0x009896800000895d */ /* 0x010fea0003900000 */
[----:B------:R-:W4:Y:S02]  /*8120*/  @!P0 SYNCS.PHASECHK.TRANS64 P0, [R84+URZ+0x120], R3 ;  /* 0x00012003540085a7 */ /* 0x000f2400080010ff */
[----:B----4-:R-:W-:Y:S05]  /*8130*/  @!P0 BRA `(.L_x_94) ;  /* 0xfffffffc00f08947 */ /* 0x010fea000383ffff */
[----:B------:R-:W-:Y:S05]  /*8140*/  BRA `(.L_x_93) ;  /* 0xffffffe000187947 */ /* 0x000fea000383ffff */
.L_x_105:
[----:B--2---:R2:W3:Y:S02]  /*8150*/  SYNCS.PHASECHK.TRANS64.TRYWAIT P0, [R3+URZ+0xd0], R4 ;  /* 0x0000d004030075a7 */ /* 0x0044e400080011ff */
[----:B---3--:R-:W-:Y:S05]  /*8160*/  @!P0 NANOSLEEP.SYNCS 0x989680 ;  /* 0x009896800000895d */ /* 0x008fea0003900000 */
[----:B------:R-:W3:Y:S02]  /*8170*/  @!P0 SYNCS.PHASECHK.TRANS64 P0, [R3+URZ+0xd0], R4 ;  /* 0x0000d004030085a7 */ /* 0x000ee400080010ff */
[----:B---3--:R-:W-:Y:S05]  /*8180*/  @!P0 BRA `(.L_x_105) ;  /* 0xfffffffc00f08947 */ /* 0x008fea000383ffff */
[----:B------:R-:W-:Y:S05]  /*8190*/  BRA `(.L_x_104) ;  /* 0xffffffe800347947 */ /* 0x000fea000383ffff */
        .weak           $__internal_0_$__cuda_sm10x_tcgen05_guardrail_trap_col_being_dealloced_not_returned_by_alloc
        .type           $__internal_0_$__cuda_sm10x_tcgen05_guardrail_trap_col_being_dealloced_not_returned_by_alloc,@function
        .size           $__internal_0_$__cuda_sm10x_tcgen05_guardrail_trap_col_being_dealloced_not_returned_by_alloc,($__internal_1_$__cuda_sm10x_tcgen05_guardrail_trap_phase_invalid_during_alloc - $__internal_0_$__cuda_sm10x_tcgen05_guardrail_trap_col_being_dealloced_not_returned_by_alloc)
$__internal_0_$__cuda_sm10x_tcgen05_guardrail_trap_col_being_dealloced_not_returned_by_alloc:
[----:B------:R-:W-:Y:S05]  /*81a0*/  BPT.TRAP 0x1 ;  /* 0x000000040000795c */ /* 0x000fea0000300000 */
[----:B------:R-:W-:-:S04]  /*81b0*/  MOV R3, 0x0 ;  /* 0x0000000000037802 */ /* 0x000fc80000000f00 */
[----:B------:R-:W-:Y:S05]  /*81c0*/  RET.REL.NODEC R2 `(_ZN7cutlass13device_kernelINS_4conv6kernel13ConvUniversalINS1_16ConvProblemShapeILNS1_8OperatorE1ELi2EEENS1_10collective14CollectiveConvINS1_47MainloopSm100TmaUmmaWarpSpecializedImplicitGemmILS5_1ELi13ELi2ELi1ELi2EN4cute5tupleIJNSA_1CILi1EEESD_SD_EEEEENSB_IJNSC_ILi64EEESG_NSB_IJSG_EEEEEENS_10bfloat16_tESJ_NSA_8TiledMMAINSA_8MMA_AtomIJNSA_20SM100_MMA_F16BF16_SSISJ_SJ_fLi64ELi64ELNSA_4UMMA5MajorE0ELSO_1ELNSN_7ScaleInE0ELSP_0EEEEEENSA_6LayoutISE_NSB_IJNSC_ILi0EEEST_ST_EEEEENSB_IJNSA_10UnderscoreESW_SW_EEEEENS7_6detail27Sm100ImplicitGemmTileTraitsINSA_20SM90_TMA_LOAD_IM2COLENSA_14ComposedLayoutINSA_7SwizzleILi3ELi4ELi3EEENSA_18smem_ptr_flag_bitsILi16EEENSS_INSB_IJNSC_ILi8EEESG_EEENSB_IJSG_SD_EEEEEEEvEENS10_INSA_13SM90_TMA_LOADENS12_IS14_S16_NSS_INSB_IJSG_S17_EEENSB_IJSD_SG_EEEEEEEvEEEENS_8epilogue10collective18CollectiveEpilogueINS1K_23Sm100TmaWarpSpecializedILi3ELi2ELi16ELb1ELb0EEEJSI_NSB_IJNSS_ISG_SD_EENSS_INSC_ILi32EEESD_EEEEESJ_NSB_IJNSB_IJlllEEESD_ST_EEESJ_S1U_NS1K_6fusion15FusionCallbacksIS1O_NS1V_17LinearCombinationISJ_fSJ_fLNS_15FloatRoundStyleE2EEESI_S1S_JEEENSA_5SM1004TMEM4LOAD26SM100_TMEM_LOAD_16dp256b4xES11_NS12_INS13_ILi2ELi4ELi3EEES16_NSS_INSB_IJS17_S1Q_EEENSB_IJS1Q_SD_EEEEEEENSA_17SM75_U32x4_LDSM_NENSA_21SM90_TMA_STORE_IM2COLES29_NSA_17SM90_U32x4_STSM_NENSA_39AutoVectorizingCopyWithAssumedAlignmentILi128EEEEEEvvEEEEvNT_6ParamsE) ;  /* 0xffffff7c028c7950 */ /* 0x000fea0003c3ffff */
        .weak           $__internal_1_$__cuda_sm10x_tcgen05_guardrail_trap_phase_invalid_during_alloc
        .type           $__internal_1_$__cuda_sm10x_tcgen05_guardrail_trap_phase_invalid_during_alloc,@function
        .size           $__internal_1_$__cuda_sm10x_tcgen05_guardrail_trap_phase_invalid_during_alloc,($__internal_2_$__cuda_sm10x_tcgen05_guardrail_trap_unallocated_columns_being_dealloced - $__internal_1_$__cuda_sm10x_tcgen05_guardrail_trap_phase_invalid_during_alloc)
$__internal_1_$__cuda_sm10x_tcgen05_guardrail_trap_phase_invalid_during_alloc:
[----:B------:R-:W-:Y:S05]  /*81d0*/  BPT.TRAP 0x1 ;  /* 0x000000040000795c */ /* 0x000fea0000300000 */
[----:B------:R-:W-:-:S04]  /*81e0*/  HFMA2 R3, -RZ, RZ, 0, 0 ;  /* 0x00000000ff037431 */ /* 0x000fc800000001ff */
[----:B------:R-:W-:Y:S05]  /*81f0*/  RET.REL.NODEC R2 `(_ZN7cutlass13device_kernelINS_4conv6kernel13ConvUniversalINS1_16ConvProblemShapeILNS1_8OperatorE1ELi2EEENS1_10collective14CollectiveConvINS1_47MainloopSm100TmaUmmaWarpSpecializedImplicitGemmILS5_1ELi13ELi2ELi1ELi2EN4cute5tupleIJNSA_1CILi1EEESD_SD_EEEEENSB_IJNSC_ILi64EEESG_NSB_IJSG_EEEEEENS_10bfloat16_tESJ_NSA_8TiledMMAINSA_8MMA_AtomIJNSA_20SM100_MMA_F16BF16_SSISJ_SJ_fLi64ELi64ELNSA_4UMMA5MajorE0ELSO_1ELNSN_7ScaleInE0ELSP_0EEEEEENSA_6LayoutISE_NSB_IJNSC_ILi0EEEST_ST_EEEEENSB_IJNSA_10UnderscoreESW_SW_EEEEENS7_6detail27Sm100ImplicitGemmTileTraitsINSA_20SM90_TMA_LOAD_IM2COLENSA_14ComposedLayoutINSA_7SwizzleILi3ELi4ELi3EEENSA_18smem_ptr_flag_bitsILi16EEENSS_INSB_IJNSC_ILi8EEESG_EEENSB_IJSG_SD_EEEEEEEvEENS10_INSA_13SM90_TMA_LOADENS12_IS14_S16_NSS_INSB_IJSG_S17_EEENSB_IJSD_SG_EEEEEEEvEEEENS_8epilogue10collective18CollectiveEpilogueINS1K_23Sm100TmaWarpSpecializedILi3ELi2ELi16ELb1ELb0EEEJSI_NSB_IJNSS_ISG_SD_EENSS_INSC_ILi32EEESD_EEEEESJ_NSB_IJNSB_IJlllEEESD_ST_EEESJ_S1U_NS1K_6fusion15FusionCallbacksIS1O_NS1V_17LinearCombinationISJ_fSJ_fLNS_15FloatRoundStyleE2EEESI_S1S_JEEENSA_5SM1004TMEM4LOAD26SM100_TMEM_LOAD_16dp256b4xES11_NS12_INS13_ILi2ELi4ELi3EEES16_NSS_INSB_IJS17_S1Q_EEENSB_IJS1Q_SD_EEEEEEENSA_17SM75_U32x4_LDSM_NENSA_21SM90_TMA_STORE_IM2COLES29_NSA_17SM90_U32x4_STSM_NENSA_39AutoVectorizingCopyWithAssumedAlignmentILi128EEEEEEvvEEEEvNT_6ParamsE) ;  /* 0xffffff7c02807950 */ /* 0x000fea0003c3ffff */
        .weak           $__internal_2_$__cuda_sm10x_tcgen05_guardrail_trap_unallocated_columns_being_dealloced
        .type           $__internal_2_$__cuda_sm10x_tcgen05_guardrail_trap_unallocated_columns_being_dealloced,@function
        .size           $__internal_2_$__cuda_sm10x_tcgen05_guardrail_trap_unallocated_columns_being_dealloced,(.L_x_171 - $__internal_2_$__cuda_sm10x_tcgen05_guardrail_trap_unallocated_columns_being_dealloced)
$__internal_2_$__cuda_sm10x_tcgen05_guardrail_trap_unallocated_columns_being_dealloced:
[----:B------:R-:W-:Y:S05]  /*8200*/  BPT.TRAP 0x1 ;  /* 0x000000040000795c */ /* 0x000fea0000300000 */
[----:B------:R-:W-:-:S04]  /*8210*/  MOV R3, 0x0 ;  /* 0x0000000000037802 */ /* 0x000fc80000000f00 */
[----:B------:R-:W-:Y:S05]  /*8220*/  RET.REL.NODEC R2 `(_ZN7cutlass13device_kernelINS_4conv6kernel13ConvUniversalINS1_16ConvProblemShapeILNS1_8OperatorE1ELi2EEENS1_10collective14CollectiveConvINS1_47MainloopSm100TmaUmmaWarpSpecializedImplicitGemmILS5_1ELi13ELi2ELi1ELi2EN4cute5tupleIJNSA_1CILi1EEESD_SD_EEEEENSB_IJNSC_ILi64EEESG_NSB_IJSG_EEEEEENS_10bfloat16_tESJ_NSA_8TiledMMAINSA_8MMA_AtomIJNSA_20SM100_MMA_F16BF16_SSISJ_SJ_fLi64ELi64ELNSA_4UMMA5MajorE0ELSO_1ELNSN_7ScaleInE0ELSP_0EEEEEENSA_6LayoutISE_NSB_IJNSC_ILi0EEEST_ST_EEEEENSB_IJNSA_10UnderscoreESW_SW_EEEEENS7_6detail27Sm100ImplicitGemmTileTraitsINSA_20SM90_TMA_LOAD_IM2COLENSA_14ComposedLayoutINSA_7SwizzleILi3ELi4ELi3EEENSA_18smem_ptr_flag_bitsILi16EEENSS_INSB_IJNSC_ILi8EEESG_EEENSB_IJSG_SD_EEEEEEEvEENS10_INSA_13SM90_TMA_LOADENS12_IS14_S16_NSS_INSB_IJSG_S17_EEENSB_IJSD_SG_EEEEEEEvEEEENS_8epilogue10collective18CollectiveEpilogueINS1K_23Sm100TmaWarpSpecializedILi3ELi2ELi16ELb1ELb0EEEJSI_NSB_IJNSS_ISG_SD_EENSS_INSC_ILi32EEESD_EEEEESJ_NSB_IJNSB_IJlllEEESD_ST_EEESJ_S1U_NS1K_6fusion15FusionCallbacksIS1O_NS1V_17LinearCombinationISJ_fSJ_fLNS_15FloatRoundStyleE2EEESI_S1S_JEEENSA_5SM1004TMEM4LOAD26SM100_TMEM_LOAD_16dp256b4xES11_NS12_INS13_ILi2ELi4ELi3EEES16_NSS_INSB_IJS17_S1Q_EEENSB_IJS1Q_SD_EEEEEEENSA_17SM75_U32x4_LDSM_NENSA_21SM90_TMA_STORE_IM2COLES29_NSA_17SM90_U32x4_STSM_NENSA_39AutoVectorizingCopyWithAssumedAlignmentILi128EEEEEEvvEEEEvNT_6ParamsE) ;  /* 0xffffff7c02747950 */ /* 0x000fea0003c3ffff */
.L_x_170:
[----:B------:R-:W-:-:S00]  /*8230*/  BRA `(.L_x_170) ;  /* 0xfffffffc00fc7947 */ /* 0x000fc0000383ffff */
[----:B------:R-:W-:-:S00]  /*8240*/  NOP ;  /* 0x0000000000007918 */ /* 0x000fc00000000000 */
        /* <DEDUP_REMOVED lines=11> */
.L_x_171:


//--------------------- .nv.global.init           --------------------------
	.section	.nv.global.init,"aw",@progbits
.nv.global.init:
	.type		$str$29,@object
	.size		$str$29,($str$30 - $str$29)
$str$29:
        /*0000*/ 	.byte	0x28, 0x61, 0x64, 0x64, 0x72, 0x65, 0x73, 0x73, 0x20, 0x26, 0x20, 0x6d, 0x61, 0x73, 0x6b, 0x29
        /*0010*/ 	.byte	0x20, 0x3d, 0x3d, 0x20, 0x30, 0x00
	.type		$str$30,@object
	.size		$str$30,($str$28 - $str$30)
$str$30:
        /*0016*/ 	.byte	0x2f, 0x74, 0x6d, 0x70, 0x2f, 0x63, 0x75, 0x74, 0x6c, 0x61, 0x73, 0x73, 0x5f, 0x73, 0x77, 0x65
        /*0026*/ 	.byte	0x65, 0x70, 0x5f, 0x73, 0x72, 0x63, 0x2f, 0x69, 0x6e, 0x63, 0x6c, 0x75, 0x64, 0x65, 0x2f, 0x63
        /*0036*/ 	.byte	0x75, 0x74, 0x65, 0x2f, 0x70, 0x6f, 0x69, 0x6e, 0x74, 0x65, 0x72, 0x5f, 0x66, 0x6c, 0x61, 0x67
        /*0046*/ 	.byte	0x67, 0x65, 0x64, 0x2e, 0x68, 0x70, 0x70, 0x00
	.type		$str$28,@object
	.size		$str$28,($str$27 - $str$28)
$str$28:
        /*004e*/ 	.byte	0x2f, 0x74, 0x6d, 0x70, 0x2f, 0x63, 0x75, 0x74, 0x6c, 0x61, 0x73, 0x73, 0x5f, 0x73, 0x77, 0x65
        /*005e*/ 	.byte	0x65, 0x70, 0x5f, 0x73, 0x72, 0x63, 0x2f, 0x69, 0x6e, 0x63, 0x6c, 0x75, 0x64, 0x65, 0x2f, 0x63
        /*006e*/ 	.byte	0x75, 0x74, 0x65, 0x2f, 0x61, 0x74, 0x6f, 0x6d, 0x2f, 0x63, 0x6f, 0x70, 0x79, 0x5f, 0x74, 0x72
        /*007e*/ 	.byte	0x61, 0x69, 0x74, 0x73, 0x5f, 0x73, 0x6d, 0x31, 0x30, 0x30, 0x2e, 0x68, 0x70, 0x70, 0x00
	.type		$str$27,@object
	.size		$str$27,(__unnamed_1 - $str$27)
$str$27:
        /*008d*/ 	.byte	0x28, 0x28, 0x75, 0x69, 0x6e, 0x74, 0x33, 0x32, 0x5f, 0x74, 0x28, 0x74, 0x68, 0x72, 0x65, 0x61
        /*009d*/ 	.byte	0x64, 0x49, 0x64, 0x78, 0x2e, 0x78, 0x29, 0x20, 0x2f, 0x20, 0x33, 0x32, 0x29, 0x20, 0x25, 0x20
        /*00ad*/ 	.byte	0x34, 0x29, 0x20, 0x3d, 0x3d, 0x20, 0x28, 0x28, 0x28, 0x74, 0x6d, 0x65, 0x6d, 0x5f, 0x61, 0x64
        /*00bd*/ 	.byte	0x64, 0x72, 0x20, 0x3e, 0x3e, 0x20, 0x31, 0x36, 0x29, 0x20, 0x2f, 0x20, 0x33, 0x32, 0x29, 0x20
        /*00cd*/ 	.byte	0x25, 0x20, 0x34, 0x29, 0x00
	.type		__unnamed_1,@object
	.size		__unnamed_1,(__unnamed_2 - __unnamed_1)
__unnamed_1:
        /*00d2*/ 	.byte	0x61, 0x75, 0x74, 0x6f, 0x20, 0x63, 0x75, 0x74, 0x65, 0x3a, 0x3a, 0x61, 0x73, 0x5f, 0x70, 0x6f
        /* <DEDUP_REMOVED lines=24> */
        /*0262*/ 	.byte	0x30, 0x34, 0x38, 0x3e, 0x3e, 0x3e, 0x3e, 0x5d, 0x00
	.type		__unnamed_2,@object
	.size		__unnamed_2,(.L_2 - __unnamed_2)
__unnamed_2:
        /* <DEDUP_REMOVED lines=45> */
        /*053b*/ 	.byte	0x3e, 0x3e, 0x3e, 0x5d, 0x00
.L_2:


//--------------------- .nv.shared._ZN7cutlass13device_kernelINS_4conv6kernel13ConvUniversalINS1_16ConvProblemShapeILNS1_8OperatorE1ELi2EEENS1_10collective14CollectiveConvINS1_47MainloopSm100TmaUmmaWarpSpecializedImplicitGemmILS5_1ELi13ELi2ELi1ELi2EN4cute5tupleIJNSA_1CILi1EEESD_SD_EEEEENSB_IJNSC_ILi64EEESG_NSB_IJSG_EEEEEENS_10bfloat16_tESJ_NSA_8TiledMMAINSA_8MMA_AtomIJNSA_20SM100_MMA_F16BF16_SSISJ_SJ_fLi64ELi64ELNSA_4UMMA5MajorE0ELSO_1ELNSN_7ScaleInE0ELSP_0EEEEEENSA_6LayoutISE_NSB_IJNSC_ILi0EEEST_ST_EEEEENSB_IJNSA_10UnderscoreESW_SW_EEEEENS7_6detail27Sm100ImplicitGemmTileTraitsINSA_20SM90_TMA_LOAD_IM2COLENSA_14ComposedLayoutINSA_7SwizzleILi3ELi4ELi3EEENSA_18smem_ptr_flag_bitsILi16EEENSS_INSB_IJNSC_ILi8EEESG_EEENSB_IJSG_SD_EEEEEEEvEENS10_INSA_13SM90_TMA_LOADENS12_IS14_S16_NSS_INSB_IJSG_S17_EEENSB_IJSD_SG_EEEEEEEvEEEENS_8epilogue10collective18CollectiveEpilogueINS1K_23Sm100TmaWarpSpecializedILi3ELi2ELi16ELb1ELb0EEEJSI_NSB_IJNSS_ISG_SD_EENSS_INSC_ILi32EEESD_EEEEESJ_NSB_IJNSB_IJlllEEESD_ST_EEESJ_S1U_NS1K_6fusion15FusionCallbacksIS1O_NS1V_17LinearCombinationISJ_fSJ_fLNS_15FloatRoundStyleE2EEESI_S1S_JEEENSA_5SM1004TMEM4LOAD26SM100_TMEM_LOAD_16dp256b4xES11_NS12_INS13_ILi2ELi4ELi3EEES16_NSS_INSB_IJS17_S1Q_EEENSB_IJS1Q_SD_EEEEEEENSA_17SM75_U32x4_LDSM_NENSA_21SM90_TMA_STORE_IM2COLES29_NSA_17SM90_U32x4_STSM_NENSA_39AutoVectorizingCopyWithAssumedAlignmentILi128EEEEEEvvEEEEvNT_6ParamsE --------------------------
	.section	.nv.shared._ZN7cutlass13device_kernelINS_4conv6kernel13ConvUniversalINS1_16ConvProblemShapeILNS1_8OperatorE1ELi2EEENS1_10collective14CollectiveConvINS1_47MainloopSm100TmaUmmaWarpSpecializedImplicitGemmILS5_1ELi13ELi2ELi1ELi2EN4cute5tupleIJNSA_1CILi1EEESD_SD_EEEEENSB_IJNSC_ILi64EEESG_NSB_IJSG_EEEEEENS_10bfloat16_tESJ_NSA_8TiledMMAINSA_8MMA_AtomIJNSA_20SM100_MMA_F16BF16_SSISJ_SJ_fLi64ELi64ELNSA_4UMMA5MajorE0ELSO_1ELNSN_7ScaleInE0ELSP_0EEEEEENSA_6LayoutISE_NSB_IJNSC_ILi0EEEST_ST_EEEEENSB_IJNSA_10UnderscoreESW_SW_EEEEENS7_6detail27Sm100ImplicitGemmTileTraitsINSA_20SM90_TMA_LOAD_IM2COLENSA_14ComposedLayoutINSA_7SwizzleILi3ELi4ELi3EEENSA_18smem_ptr_flag_bitsILi16EEENSS_INSB_IJNSC_ILi8EEESG_EEENSB_IJSG_SD_EEEEEEEvEENS10_INSA_13SM90_TMA_LOADENS12_IS14_S16_NSS_INSB_IJSG_S17_EEENSB_IJSD_SG_EEEEEEEvEEEENS_8epilogue10collective18CollectiveEpilogueINS1K_23Sm100TmaWarpSpecializedILi3ELi2ELi16ELb1ELb0EEEJSI_NSB_IJNSS_ISG_SD_EENSS_INSC_ILi32EEESD_EEEEESJ_NSB_IJNSB_IJlllEEESD_ST_EEESJ_S1U_NS1K_6fusion15FusionCallbacksIS1O_NS1V_17LinearCombinationISJ_fSJ_fLNS_15FloatRoundStyleE2EEESI_S1S_JEEENSA_5SM1004TMEM4LOAD26SM100_TMEM_LOAD_16dp256b4xES11_NS12_INS13_ILi2ELi4ELi3EEES16_NSS_INSB_IJS17_S1Q_EEENSB_IJS1Q_SD_EEEEEEENSA_17SM75_U32x4_LDSM_NENSA_21SM90_TMA_STORE_IM2COLES29_NSA_17SM90_U32x4_STSM_NENSA_39AutoVectorizingCopyWithAssumedAlignmentILi128EEEEEEvvEEEEvNT_6ParamsE,"aw",@nobits
	.sectionflags	@""
	.align	16
	.zero		1024


//--------------------- .nv.shared.reserved.0     --------------------------
	.section	.nv.shared.reserved.0,"aw",@nobits
	.weak		__nv_reservedSMEM_offset_0_alias
	.size		__nv_reservedSMEM_offset_0_alias, 0, 64
	.other		__nv_reservedSMEM_offset_0_alias,@"STO_CUDA_RESERVED_SHARED STV_DEFAULT"
__nv_reservedSMEM_offset_0_alias:
	.zero		0
.nv.shared.reserved.0:
	.zero		64
	.weak		__nv_reservedSMEM_tcgen05_partition
	.type		__nv_reservedSMEM_tcgen05_partition,@object
	.size		__nv_reservedSMEM_tcgen05_partition,(.L_0 - __nv_reservedSMEM_tcgen05_partition)
__nv_reservedSMEM_tcgen05_partition:
	.zero		32
.L_0:


//--------------------- .nv.global                --------------------------
	.section	.nv.global,"aw",@nobits
.nv.global:
	.type		_ZN39_INTERNAL_5dabc58c_4_k_cu_19e9e0b8_31984cute1_E,@object
	.size		_ZN39_INTERNAL_5dabc58c_4_k_cu_19e9e0b8_31984cute1_E,(_ZN39_INTERNAL_5dabc58c_4_k_cu_19e9e0b8_31984cuda3std3__45__cpo6cbeginE - _ZN39_INTERNAL_5dabc58c_4_k_cu_19e9e0b8_31984cute1_E)
_ZN39_INTERNAL_5dabc58c_4_k_cu_19e9e0b8_31984cute1_E:
	.zero		1
	.type		_ZN39_INTERNAL_5dabc58c_4_k_cu_19e9e0b8_31984cuda3std3__45__cpo6cbeginE,@object
	.size		_ZN39_INTERNAL_5dabc58c_4_k_cu_19e9e0b8_31984cuda3std3__45__cpo6cbeginE,(_ZN39_INTERNAL_5dabc58c_4_k_cu_19e9e0b8_31984cuda3std3__48in_placeE - _ZN39_INTERNAL_5dabc58c_4_k_cu_19e9e0b8_31984cuda3std3__45__cpo6cbeginE)
_ZN39_INTERNAL_5dabc58c_4_k_cu_19e9e0b8_31984cuda3std3__45__cpo6cbeginE:
	.zero		1
	.type		_ZN39_INTERNAL_5dabc58c_4_k_cu_19e9e0b8_31984cuda3std3__48in_placeE,@object
	.size		_ZN39_INTERNAL_5dabc58c_4_k_cu_19e9e0b8_31984cuda3std3__48in_placeE,(_ZN39_INTERNAL_5dabc58c_4_k_cu_19e9e0b8_31984cuda3std6ranges3__45__cpo9iter_moveE - _ZN39_INTERNAL_5dabc58c_4_k_cu_19e9e0b8_31984cuda3std3__48in_placeE)
_ZN39_INTERNAL_5dabc58c_4_k_cu_19e9e0b8_31984cuda3std3__48in_placeE:
	.zero		1
	.type		_ZN39_INTERNAL_5dabc58c_4_k_cu_19e9e0b8_31984cuda3std6ranges3__45__cpo9iter_moveE,@object
	.size		_ZN39_INTERNAL_5dabc58c_4_k_cu_19e9e0b8_31984cuda3std6ranges3__45__cpo9iter_moveE,(_ZN39_INTERNAL_5dabc58c_4_k_cu_19e9e0b8_31984cuda3std3__45__cpo5beginE - _ZN39_INTERNAL_5dabc58c_4_k_cu_19e9e0b8_31984cuda3std6ranges3__45__cpo9iter_moveE)
_ZN39_INTERNAL_5dabc58c_4_k_cu_19e9e0b8_31984cuda3std6ranges3__45__cpo9iter_moveE:
	.zero		1
	.type		_ZN39_INTERNAL_5dabc58c_4_k_cu_19e9e0b8_31984cuda3std3__45__cpo5beginE,@object
	.size		_ZN39_INTERNAL_5dabc58c_4_k_cu_19e9e0b8_31984cuda3std3__45__cpo5beginE,(_ZN39_INTERNAL_5dabc58c_4_k_cu_19e9e0b8_31984cuda3std3__441_GLOBAL__N__5dabc58c_4_k_cu_19e9e0b8_31986ignoreE - _ZN39_INTERNAL_5dabc58c_4_k_cu_19e9e0b8_31984cuda3std3__45__cpo5beginE)
_ZN39_INTERNAL_5dabc58c_4_k_cu_19e9e0b8_31984cuda3std3__45__cpo5beginE:
	.zero		1
	.type		_ZN39_INTERNAL_5dabc58c_4_k_cu_19e9e0b8_31984cuda3std3__441_GLOBAL__N__5dabc58c_4_k_cu_19e9e0b8_31986ignoreE,@object
	.size		_ZN39_INTERNAL_5dabc58c_4_k_cu_19e9e0b8_31984cuda3std3__441_GLOBAL__N__5dabc58c_4_k_cu_19e9e0b8_31986ignoreE,(_ZN39_INTERNAL_5dabc58c_4_k_cu_19e9e0b8_31984cute7productE - _ZN39_INTERNAL_5dabc58c_4_k_cu_19e9e0b8_31984cuda3std3__441_GLOBAL__N__5dabc58c_4_k_cu_19e9e0b8_31986ignoreE)
_ZN39_INTERNAL_5dabc58c_4_k_cu_19e9e0b8_31984cuda3std3__441_GLOBAL__N__5dabc58c_4_k_cu_19e9e0b8_31986ignoreE:
	.zero		1
	.type		_ZN39_INTERNAL_5dabc58c_4_k_cu_19e9e0b8_31984cute7productE,@object
	.size		_ZN39_INTERNAL_5dabc58c_4_k_cu_19e9e0b8_31984cute7productE,(_ZN39_INTERNAL_5dabc58c_4_k_cu_19e9e0b8_31984cuda3std3__45__cpo3endE - _ZN39_INTERNAL_5dabc58c_4_k_cu_19e9e0b8_31984cute7productE)
_ZN39_INTERNAL_5dabc58c_4_k_cu_19e9e0b8_31984cute7productE:
	.zero		1
	.type		_ZN39_INTERNAL_5dabc58c_4_k_cu_19e9e0b8_31984cuda3std3__45__cpo3endE,@object
	.size		_ZN39_INTERNAL_5dabc58c_4_k_cu_19e9e0b8_31984cuda3std3__45__cpo3endE,(_ZN39_INTERNAL_5dabc58c_4_k_cu_19e9e0b8_31984cuda3std3__419piecewise_constructE - _ZN39_INTERNAL_5dabc58c_4_k_cu_19e9e0b8_31984cuda3std3__45__cpo3endE)
_ZN39_INTERNAL_5dabc58c_4_k_cu_19e9e0b8_31984cuda3std3__45__cpo3endE:
	.zero		1
	.type		_ZN39_INTERNAL_5dabc58c_4_k_cu_19e9e0b8_31984cuda3std3__419piecewise_constructE,@object
	.size		_ZN39_INTERNAL_5dabc58c_4_k_cu_19e9e0b8_31984cuda3std3__419piecewise_constructE,(_ZN39_INTERNAL_5dabc58c_4_k_cu_19e9e0b8_31984cuda3std3__45__cpo4cendE - _ZN39_INTERNAL_5dabc58c_4_k_cu_19e9e0b8_31984cuda3std3__419piecewise_constructE)
_ZN39_INTERNAL_5dabc58c_4_k_cu_19e9e0b8_31984cuda3std3__419piecewise_constructE:
	.zero		1
	.type		_ZN39_INTERNAL_5dabc58c_4_k_cu_19e9e0b8_31984cuda3std3__45__cpo4cendE,@object
	.size		_ZN39_INTERNAL_5dabc58c_4_k_cu_19e9e0b8_31984cuda3std3__45__cpo4cendE,(_ZN39_INTERNAL_5dabc58c_4_k_cu_19e9e0b8_31984cuda3std6ranges3__45__cpo4swapE - _ZN39_INTERNAL_5dabc58c_4_k_cu_19e9e0b8_31984cuda3std3__45__cpo4cendE)
_ZN39_INTERNAL_5dabc58c_4_k_cu_19e9e0b8_31984cuda3std3__45__cpo4cendE:
	.zero		1
	.type		_ZN39_INTERNAL_5dabc58c_4_k_cu_19e9e0b8_31984cuda3std6ranges3__45__cpo4swapE,@object
	.size		_ZN39_INTERNAL_5dabc58c_4_k_cu_19e9e0b8_31984cuda3std6ranges3__45__cpo4swapE,(.L_10 - _ZN39_INTERNAL_5dabc58c_4_k_cu_19e9e0b8_31984cuda3std6ranges3__45__cpo4swapE)
_ZN39_INTERNAL_5dabc58c_4_k_cu_19e9e0b8_31984cuda3std6ranges3__45__cpo4swapE:
	.zero		1
.L_10:


//--------------------- .nv.constant0._ZN7cutlass13device_kernelINS_4conv6kernel13ConvUniversalINS1_16ConvProblemShapeILNS1_8OperatorE1ELi2EEENS1_10collective14CollectiveConvINS1_47MainloopSm100TmaUmmaWarpSpecializedImplicitGemmILS5_1ELi13ELi2ELi1ELi2EN4cute5tupleIJNSA_1CILi1EEESD_SD_EEEEENSB_IJNSC_ILi64EEESG_NSB_IJSG_EEEEEENS_10bfloat16_tESJ_NSA_8TiledMMAINSA_8MMA_AtomIJNSA_20SM100_MMA_F16BF16_SSISJ_SJ_fLi64ELi64ELNSA_4UMMA5MajorE0ELSO_1ELNSN_7ScaleInE0ELSP_0EEEEEENSA_6LayoutISE_NSB_IJNSC_ILi0EEEST_ST_EEEEENSB_IJNSA_10UnderscoreESW_SW_EEEEENS7_6detail27Sm100ImplicitGemmTileTraitsINSA_20SM90_TMA_LOAD_IM2COLENSA_14ComposedLayoutINSA_7SwizzleILi3ELi4ELi3EEENSA_18smem_ptr_flag_bitsILi16EEENSS_INSB_IJNSC_ILi8EEESG_EEENSB_IJSG_SD_EEEEEEEvEENS10_INSA_13SM90_TMA_LOADENS12_IS14_S16_NSS_INSB_IJSG_S17_EEENSB_IJSD_SG_EEEEEEEvEEEENS_8epilogue10collective18CollectiveEpilogueINS1K_23Sm100TmaWarpSpecializedILi3ELi2ELi16ELb1ELb0EEEJSI_NSB_IJNSS_ISG_SD_EENSS_INSC_ILi32EEESD_EEEEESJ_NSB_IJNSB_IJlllEEESD_ST_EEESJ_S1U_NS1K_6fusion15FusionCallbacksIS1O_NS1V_17LinearCombinationISJ_fSJ_fLNS_15FloatRoundStyleE2EEESI_S1S_JEEENSA_5SM1004TMEM4LOAD26SM100_TMEM_LOAD_16dp256b4xES11_NS12_INS13_ILi2ELi4ELi3EEES16_NSS_INSB_IJS17_S1Q_EEENSB_IJS1Q_SD_EEEEEEENSA_17SM75_U32x4_LDSM_NENSA_21SM90_TMA_STORE_IM2COLES29_NSA_17SM90_U32x4_STSM_NENSA_39AutoVectorizingCopyWithAssumedAlignmentILi128EEEEEEvvEEEEvNT_6ParamsE --------------------------
	.section	.nv.constant0._ZN7cutlass13device_kernelINS_4conv6kernel13ConvUniversalINS1_16ConvProblemShapeILNS1_8OperatorE1ELi2EEENS1_10collective14CollectiveConvINS1_47MainloopSm100TmaUmmaWarpSpecializedImplicitGemmILS5_1ELi13ELi2ELi1ELi2EN4cute5tupleIJNSA_1CILi1EEESD_SD_EEEEENSB_IJNSC_ILi64EEESG_NSB_IJSG_EEEEEENS_10bfloat16_tESJ_NSA_8TiledMMAINSA_8MMA_AtomIJNSA_20SM100_MMA_F16BF16_SSISJ_SJ_fLi64ELi64ELNSA_4UMMA5MajorE0ELSO_1ELNSN_7ScaleInE0ELSP_0EEEEEENSA_6LayoutISE_NSB_IJNSC_ILi0EEEST_ST_EEEEENSB_IJNSA_10UnderscoreESW_SW_EEEEENS7_6detail27Sm100ImplicitGemmTileTraitsINSA_20SM90_TMA_LOAD_IM2COLENSA_14ComposedLayoutINSA_7SwizzleILi3ELi4ELi3EEENSA_18smem_ptr_flag_bitsILi16EEENSS_INSB_IJNSC_ILi8EEESG_EEENSB_IJSG_SD_EEEEEEEvEENS10_INSA_13SM90_TMA_LOADENS12_IS14_S16_NSS_INSB_IJSG_S17_EEENSB_IJSD_SG_EEEEEEEvEEEENS_8epilogue10collective18CollectiveEpilogueINS1K_23Sm100TmaWarpSpecializedILi3ELi2ELi16ELb1ELb0EEEJSI_NSB_IJNSS_ISG_SD_EENSS_INSC_ILi32EEESD_EEEEESJ_NSB_IJNSB_IJlllEEESD_ST_EEESJ_S1U_NS1K_6fusion15FusionCallbacksIS1O_NS1V_17LinearCombinationISJ_fSJ_fLNS_15FloatRoundStyleE2EEESI_S1S_JEEENSA_5SM1004TMEM4LOAD26SM100_TMEM_LOAD_16dp256b4xES11_NS12_INS13_ILi2ELi4ELi3EEES16_NSS_INSB_IJS17_S1Q_EEENSB_IJS1Q_SD_EEEEEEENSA_17SM75_U32x4_LDSM_NENSA_21SM90_TMA_STORE_IM2COLES29_NSA_17SM90_U32x4_STSM_NENSA_39AutoVectorizingCopyWithAssumedAlignmentILi128EEEEEEvvEEEEvNT_6ParamsE,"a",@progbits
	.sectionflags	@""
	.align	4
.nv.constant0._ZN7cutlass13device_kernelINS_4conv6kernel13ConvUniversalINS1_16ConvProblemShapeILNS1_8OperatorE1ELi2EEENS1_10collective14CollectiveConvINS1_47MainloopSm100TmaUmmaWarpSpecializedImplicitGemmILS5_1ELi13ELi2ELi1ELi2EN4cute5tupleIJNSA_1CILi1EEESD_SD_EEEEENSB_IJNSC_ILi64EEESG_NSB_IJSG_EEEEEENS_10bfloat16_tESJ_NSA_8TiledMMAINSA_8MMA_AtomIJNSA_20SM100_MMA_F16BF16_SSISJ_SJ_fLi64ELi64ELNSA_4UMMA5MajorE0ELSO_1ELNSN_7ScaleInE0ELSP_0EEEEEENSA_6LayoutISE_NSB_IJNSC_ILi0EEEST_ST_EEEEENSB_IJNSA_10UnderscoreESW_SW_EEEEENS7_6detail27Sm100ImplicitGemmTileTraitsINSA_20SM90_TMA_LOAD_IM2COLENSA_14ComposedLayoutINSA_7SwizzleILi3ELi4ELi3EEENSA_18smem_ptr_flag_bitsILi16EEENSS_INSB_IJNSC_ILi8EEESG_EEENSB_IJSG_SD_EEEEEEEvEENS10_INSA_13SM90_TMA_LOADENS12_IS14_S16_NSS_INSB_IJSG_S17_EEENSB_IJSD_SG_EEEEEEEvEEEENS_8epilogue10collective18CollectiveEpilogueINS1K_23Sm100TmaWarpSpecializedILi3ELi2ELi16ELb1ELb0EEEJSI_NSB_IJNSS_ISG_SD_EENSS_INSC_ILi32EEESD_EEEEESJ_NSB_IJNSB_IJlllEEESD_ST_EEESJ_S1U_NS1K_6fusion15FusionCallbacksIS1O_NS1V_17LinearCombinationISJ_fSJ_fLNS_15FloatRoundStyleE2EEESI_S1S_JEEENSA_5SM1004TMEM4LOAD26SM100_TMEM_LOAD_16dp256b4xES11_NS12_INS13_ILi2ELi4ELi3EEES16_NSS_INSB_IJS17_S1Q_EEENSB_IJS1Q_SD_EEEEEEENSA_17SM75_U32x4_LDSM_NENSA_21SM90_TMA_STORE_IM2COLES29_NSA_17SM90_U32x4_STSM_NENSA_39AutoVectorizingCopyWithAssumedAlignmentILi128EEEEEEvvEEEEvNT_6ParamsE:
	.zero		2944


//--------------------- SYMBOLS --------------------------

	.type		.nv.reservedSmem.offset0,@object
	.size		.nv.reservedSmem.offset0,0x4
	.type		.nv.reservedSmem.cap,@object
	.size		.nv.reservedSmem.cap,0x4
	.type		__assertfail,@function
